	.target	sm_100a

	.elftype	@"ET_EXEC"


//--------------------- .note.nv.tkinfo           --------------------------
	.section	.note.nv.tkinfo,"",@"SHT_NOTE"
	.sectionflags	@"SHF_NOTE_NV_TKINFO"
	.tkinfo
        /*0018*/ 	.word	0x00000002
        /*0030*/ 	.string	""
        /*0030*/ 	.string	"ptxas"
        /*0030*/ 	.string	"Cuda compilation tools, release 13.0, V13.0.88"
        /*0030*/ 	.string	"Build cuda_13.0.r13.0/compiler.36424714_0"
        /*0030*/ 	.string	"-arch sm_100a -m 64 "



//--------------------- .note.nv.cuinfo           --------------------------
	.section	.note.nv.cuinfo,"",@"SHT_NOTE"
	.sectionflags	@"SHF_NOTE_NV_CUINFO"
        /*0018*/ 	.short	0x0002
        /*001a*/ 	.short	0x0064
        /*001c*/ 	.short	0x0082
	.zero		2


//--------------------- .nv.info                  --------------------------
	.section	.nv.info,"",@"SHT_CUDA_INFO"
	.align	4


	//----- nvinfo : EIATTR_REGCOUNT
	.align		4
        /*0000*/ 	.byte	0x04, 0x2f
        /*0002*/ 	.short	(.L_19 - .L_18)
	.align		4
.L_18:
        /*0004*/ 	.word	index@(_ZN7cutlass13device_kernelINS_4gemm6kernel13GemmUniversalIN4cute5tupleIJiiiiEEENS1_10collective13CollectiveMmaINS1_35MainloopSm100TmaUmmaWarpSpecializedILi3ELi2ELi2ENS5_IJNS4_1CILi2EEESB_NSA_ILi1EEEEEEEENS5_IJNSA_ILi256EEESF_NSA_ILi32EEEEEENS_6half_tENS5_IJlSC_lEEESI_SJ_NS4_8TiledMMAINS4_8MMA_AtomIJNS4_26SM100_MMA_F16BF16_2x1SM_SSISI_SI_fLi256ELi256ELNS4_4UMMA5MajorE0ELSO_0ELNSN_7ScaleInE0ELSP_0EEEEEENS4_6LayoutINS5_IJSC_SC_SC_EEENS5_IJNSA_ILi0EEESU_SU_EEEEENS5_IJNS4_10UnderscoreESX_SX_EEEEENS4_28SM100_TMA_2SM_LOAD_MULTICASTENS4_14ComposedLayoutINS4_7SwizzleILi2ELi4ELi3EEENS4_18smem_ptr_flag_bitsILi16EEENSS_INS5_IJNSA_ILi8EEESG_EEENS5_IJSG_SC_EEEEEEEvNS4_8identityENS4_18SM100_TMA_2SM_LOADES1A_vS1B_EENS_8epilogue10collective18CollectiveEpilogueINS1E_23Sm100TmaWarpSpecializedILi4ELi2ELi64ELb1ELb0EEEJNS5_IJNSA_ILi128EEESF_SG_EEENS5_IJNSS_IS1J_SC_EENSS_INSA_ILi64EEESC_EEEEESI_SJ_SI_SJ_NS1E_6fusion15FusionCallbacksIS1I_NS1P_17LinearCombinationISI_fSI_fLNS_15FloatRoundStyleE2EEES1K_S1O_JEEENS4_5SM1004TMEM4LOAD26SM100_TMEM_LOAD_32dp32b64xENS4_13SM90_TMA_LOADENS11_INS12_ILi3ELi4ELi3EEES15_NSS_INS5_IJS16_S1M_EEENS5_IJS1M_SC_EEEEEEENS4_39AutoVectorizingCopyWithAssumedAlignmentILi128EEENS4_14SM90_TMA_STOREES24_S26_S26_EEEvvEEEEvNT_6ParamsE)
        /*0008*/ 	.word	0x000000ad


	//----- nvinfo : EIATTR_FRAME_SIZE
	.align		4
.L_19:
        /*000c*/ 	.byte	0x04, 0x11
        /*000e*/ 	.short	(.L_21 - .L_20)
	.align		4
.L_20:
        /*0010*/ 	.word	index@($__internal_2_$__cuda_sm10x_tcgen05_guardrail_trap_unallocated_columns_being_dealloced)
        /*0014*/ 	.word	0x00000000


	//----- nvinfo : EIATTR_FRAME_SIZE
	.align		4
.L_21:
        /*0018*/ 	.byte	0x04, 0x11
        /*001a*/ 	.short	(.L_23 - .L_22)
	.align		4
.L_22:
        /*001c*/ 	.word	index@($__internal_1_$__cuda_sm10x_tcgen05_guardrail_trap_phase_invalid_during_alloc)
        /*0020*/ 	.word	0x00000000


	//----- nvinfo : EIATTR_FRAME_SIZE
	.align		4
.L_23:
        /*0024*/ 	.byte	0x04, 0x11
        /*0026*/ 	.short	(.L_25 - .L_24)
	.align		4
.L_24:
        /*0028*/ 	.word	index@($__internal_0_$__cuda_sm10x_tcgen05_guardrail_trap_col_being_dealloced_not_returned_by_alloc)
        /*002c*/ 	.word	0x00000000


	//----- nvinfo : EIATTR_FRAME_SIZE
	.align		4
.L_25:
        /*0030*/ 	.byte	0x04, 0x11
        /*0032*/ 	.short	(.L_27 - .L_26)
	.align		4
.L_26:
        /*0034*/ 	.word	index@(_ZN7cutlass13device_kernelINS_4gemm6kernel13GemmUniversalIN4cute5tupleIJiiiiEEENS1_10collective13CollectiveMmaINS1_35MainloopSm100TmaUmmaWarpSpecializedILi3ELi2ELi2ENS5_IJNS4_1CILi2EEESB_NSA_ILi1EEEEEEEENS5_IJNSA_ILi256EEESF_NSA_ILi32EEEEEENS_6half_tENS5_IJlSC_lEEESI_SJ_NS4_8TiledMMAINS4_8MMA_AtomIJNS4_26SM100_MMA_F16BF16_2x1SM_SSISI_SI_fLi256ELi256ELNS4_4UMMA5MajorE0ELSO_0ELNSN_7ScaleInE0ELSP_0EEEEEENS4_6LayoutINS5_IJSC_SC_SC_EEENS5_IJNSA_ILi0EEESU_SU_EEEEENS5_IJNS4_10UnderscoreESX_SX_EEEEENS4_28SM100_TMA_2SM_LOAD_MULTICASTENS4_14ComposedLayoutINS4_7SwizzleILi2ELi4ELi3EEENS4_18smem_ptr_flag_bitsILi16EEENSS_INS5_IJNSA_ILi8EEESG_EEENS5_IJSG_SC_EEEEEEEvNS4_8identityENS4_18SM100_TMA_2SM_LOADES1A_vS1B_EENS_8epilogue10collective18CollectiveEpilogueINS1E_23Sm100TmaWarpSpecializedILi4ELi2ELi64ELb1ELb0EEEJNS5_IJNSA_ILi128EEESF_SG_EEENS5_IJNSS_IS1J_SC_EENSS_INSA_ILi64EEESC_EEEEESI_SJ_SI_SJ_NS1E_6fusion15FusionCallbacksIS1I_NS1P_17LinearCombinationISI_fSI_fLNS_15FloatRoundStyleE2EEES1K_S1O_JEEENS4_5SM1004TMEM4LOAD26SM100_TMEM_LOAD_32dp32b64xENS4_13SM90_TMA_LOADENS11_INS12_ILi3ELi4ELi3EEES15_NSS_INS5_IJS16_S1M_EEENS5_IJS1M_SC_EEEEEEENS4_39AutoVectorizingCopyWithAssumedAlignmentILi128EEENS4_14SM90_TMA_STOREES24_S26_S26_EEEvvEEEEvNT_6ParamsE)
        /*0038*/ 	.word	0x00000000


	//----- nvinfo : EIATTR_MIN_STACK_SIZE
	.align		4
.L_27:
        /*003c*/ 	.byte	0x04, 0x12
        /*003e*/ 	.short	(.L_29 - .L_28)
	.align		4
.L_28:
        /*0040*/ 	.word	index@(_ZN7cutlass13device_kernelINS_4gemm6kernel13GemmUniversalIN4cute5tupleIJiiiiEEENS1_10collective13CollectiveMmaINS1_35MainloopSm100TmaUmmaWarpSpecializedILi3ELi2ELi2ENS5_IJNS4_1CILi2EEESB_NSA_ILi1EEEEEEEENS5_IJNSA_ILi256EEESF_NSA_ILi32EEEEEENS_6half_tENS5_IJlSC_lEEESI_SJ_NS4_8TiledMMAINS4_8MMA_AtomIJNS4_26SM100_MMA_F16BF16_2x1SM_SSISI_SI_fLi256ELi256ELNS4_4UMMA5MajorE0ELSO_0ELNSN_7ScaleInE0ELSP_0EEEEEENS4_6LayoutINS5_IJSC_SC_SC_EEENS5_IJNSA_ILi0EEESU_SU_EEEEENS5_IJNS4_10UnderscoreESX_SX_EEEEENS4_28SM100_TMA_2SM_LOAD_MULTICASTENS4_14ComposedLayoutINS4_7SwizzleILi2ELi4ELi3EEENS4_18smem_ptr_flag_bitsILi16EEENSS_INS5_IJNSA_ILi8EEESG_EEENS5_IJSG_SC_EEEEEEEvNS4_8identityENS4_18SM100_TMA_2SM_LOADES1A_vS1B_EENS_8epilogue10collective18CollectiveEpilogueINS1E_23Sm100TmaWarpSpecializedILi4ELi2ELi64ELb1ELb0EEEJNS5_IJNSA_ILi128EEESF_SG_EEENS5_IJNSS_IS1J_SC_EENSS_INSA_ILi64EEESC_EEEEESI_SJ_SI_SJ_NS1E_6fusion15FusionCallbacksIS1I_NS1P_17LinearCombinationISI_fSI_fLNS_15FloatRoundStyleE2EEES1K_S1O_JEEENS4_5SM1004TMEM4LOAD26SM100_TMEM_LOAD_32dp32b64xENS4_13SM90_TMA_LOADENS11_INS12_ILi3ELi4ELi3EEES15_NSS_INS5_IJS16_S1M_EEENS5_IJS1M_SC_EEEEEEENS4_39AutoVectorizingCopyWithAssumedAlignmentILi128EEENS4_14SM90_TMA_STOREES24_S26_S26_EEEvvEEEEvNT_6ParamsE)
        /*0044*/ 	.word	0x00000000
.L_29:


//--------------------- .nv.compat                --------------------------
	.section	.nv.compat,"",@"SHT_CUDA_COMPAT_INFO"
	.align	4
        /*0000*/ 	.byte	0x02, 0x09, 0x01, 0x00, 0x02, 0x02, 0x02, 0x00, 0x02, 0x05, 0x05, 0x00, 0x03, 0x07, 0x01, 0x01
        /*0010*/ 	.byte	0x02, 0x03, 0x01, 0x00, 0x02, 0x06, 0x01, 0x00, 0x04, 0x0b, 0x08, 0x00, 0x09, 0x00, 0x00, 0x00
        /*0020*/ 	.byte	0x00, 0x00, 0x00, 0x00


//--------------------- .nv.info._ZN7cutlass13device_kernelINS_4gemm6kernel13GemmUniversalIN4cute5tupleIJiiiiEEENS1_10collective13CollectiveMmaINS1_35MainloopSm100TmaUmmaWarpSpecializedILi3ELi2ELi2ENS5_IJNS4_1CILi2EEESB_NSA_ILi1EEEEEEEENS5_IJNSA_ILi256EEESF_NSA_ILi32EEEEEENS_6half_tENS5_IJlSC_lEEESI_SJ_NS4_8TiledMMAINS4_8MMA_AtomIJNS4_26SM100_MMA_F16BF16_2x1SM_SSISI_SI_fLi256ELi256ELNS4_4UMMA5MajorE0ELSO_0ELNSN_7ScaleInE0ELSP_0EEEEEENS4_6LayoutINS5_IJSC_SC_SC_EEENS5_IJNSA_ILi0EEESU_SU_EEEEENS5_IJNS4_10UnderscoreESX_SX_EEEEENS4_28SM100_TMA_2SM_LOAD_MULTICASTENS4_14ComposedLayoutINS4_7SwizzleILi2ELi4ELi3EEENS4_18smem_ptr_flag_bitsILi16EEENSS_INS5_IJNSA_ILi8EEESG_EEENS5_IJSG_SC_EEEEEEEvNS4_8identityENS4_18SM100_TMA_2SM_LOADES1A_vS1B_EENS_8epilogue10collective18CollectiveEpilogueINS1E_23Sm100TmaWarpSpecializedILi4ELi2ELi64ELb1ELb0EEEJNS5_IJNSA_ILi128EEESF_SG_EEENS5_IJNSS_IS1J_SC_EENSS_INSA_ILi64EEESC_EEEEESI_SJ_SI_SJ_NS1E_6fusion15FusionCallbacksIS1I_NS1P_17LinearCombinationISI_fSI_fLNS_15FloatRoundStyleE2EEES1K_S1O_JEEENS4_5SM1004TMEM4LOAD26SM100_TMEM_LOAD_32dp32b64xENS4_13SM90_TMA_LOADENS11_INS12_ILi3ELi4ELi3EEES15_NSS_INS5_IJS16_S1M_EEENS5_IJS1M_SC_EEEEEEENS4_39AutoVectorizingCopyWithAssumedAlignmentILi128EEENS4_14SM90_TMA_STOREES24_S26_S26_EEEvvEEEEvNT_6ParamsE --------------------------
	.section	.nv.info._ZN7cutlass13device_kernelINS_4gemm6kernel13GemmUniversalIN4cute5tupleIJiiiiEEENS1_10collective13CollectiveMmaINS1_35MainloopSm100TmaUmmaWarpSpecializedILi3ELi2ELi2ENS5_IJNS4_1CILi2EEESB_NSA_ILi1EEEEEEEENS5_IJNSA_ILi256EEESF_NSA_ILi32EEEEEENS_6half_tENS5_IJlSC_lEEESI_SJ_NS4_8TiledMMAINS4_8MMA_AtomIJNS4_26SM100_MMA_F16BF16_2x1SM_SSISI_SI_fLi256ELi256ELNS4_4UMMA5MajorE0ELSO_0ELNSN_7ScaleInE0ELSP_0EEEEEENS4_6LayoutINS5_IJSC_SC_SC_EEENS5_IJNSA_ILi0EEESU_SU_EEEEENS5_IJNS4_10UnderscoreESX_SX_EEEEENS4_28SM100_TMA_2SM_LOAD_MULTICASTENS4_14ComposedLayoutINS4_7SwizzleILi2ELi4ELi3EEENS4_18smem_ptr_flag_bitsILi16EEENSS_INS5_IJNSA_ILi8EEESG_EEENS5_IJSG_SC_EEEEEEEvNS4_8identityENS4_18SM100_TMA_2SM_LOADES1A_vS1B_EENS_8epilogue10collective18CollectiveEpilogueINS1E_23Sm100TmaWarpSpecializedILi4ELi2ELi64ELb1ELb0EEEJNS5_IJNSA_ILi128EEESF_SG_EEENS5_IJNSS_IS1J_SC_EENSS_INSA_ILi64EEESC_EEEEESI_SJ_SI_SJ_NS1E_6fusion15FusionCallbacksIS1I_NS1P_17LinearCombinationISI_fSI_fLNS_15FloatRoundStyleE2EEES1K_S1O_JEEENS4_5SM1004TMEM4LOAD26SM100_TMEM_LOAD_32dp32b64xENS4_13SM90_TMA_LOADENS11_INS12_ILi3ELi4ELi3EEES15_NSS_INS5_IJS16_S1M_EEENS5_IJS1M_SC_EEEEEEENS4_39AutoVectorizingCopyWithAssumedAlignmentILi128EEENS4_14SM90_TMA_STOREES24_S26_S26_EEEvvEEEEvNT_6ParamsE,"",@"SHT_CUDA_INFO"
	.sectionflags	@""
	.align	4


	//----- nvinfo : EIATTR_CUDA_API_VERSION
	.align		4
        /*0000*/ 	.byte	0x04, 0x37
        /*0002*/ 	.short	(.L_31 - .L_30)
.L_30:
        /*0004*/ 	.word	0x00000082


	//----- nvinfo : EIATTR_KPARAM_INFO
	.align		4
.L_31:
        /*0008*/ 	.byte	0x04, 0x17
        /*000a*/ 	.short	(.L_33 - .L_32)
.L_32:
        /*000c*/ 	.word	0x00000000
        /*0010*/ 	.short	0x0000
        /*0012*/ 	.short	0x0000
        /*0014*/ 	.byte	0x00, 0xf0, 0x01, 0x20


	//----- nvinfo : EIATTR_AT_ENTRY_FRAGMENTS
	.align		4
.L_33:
        /*0018*/ 	.byte	0x04, 0x4f
        /*001a*/ 	.short	(.L_35 - .L_34)


	//   ....[0]....
.L_34:
        /*001c*/ 	.word	0x00000007


	//----- nvinfo : EIATTR_RESERVED_SMEM_USED
	.align		4
.L_35:
        /*0020*/ 	.byte	0x01, 0x41
	.zero		2


	//----- nvinfo : EIATTR_SPARSE_MMA_MASK
	.align		4
        /*0024*/ 	.byte	0x03, 0x50
        /*0026*/ 	.short	0x0000


	//----- nvinfo : EIATTR_TCGEN05_2CTA_USED
	.align		4
        /*0028*/ 	.byte	0x01, 0x52
	.zero		2


	//----- nvinfo : EIATTR_MAXREG_COUNT
	.align		4
        /*002c*/ 	.byte	0x03, 0x1b
        /*002e*/ 	.short	0x00ff


	//----- nvinfo : EIATTR_NUM_BARRIERS
	.align		4
        /*0030*/ 	.byte	0x02, 0x4c
        /*0032*/ 	.byte	0x07
	.zero		1


	//----- nvinfo : EIATTR_EXTERNS
	.align		4
        /*0034*/ 	.byte	0x04, 0x0f
        /*0036*/ 	.short	(.L_37 - .L_36)


	//   ....[0]....
	.align		4
.L_36:
        /*0038*/ 	.word	index@(__assertfail)


	//----- nvinfo : EIATTR_MERCURY_ISA_VERSION
	.align		4
.L_37:
        /*003c*/ 	.byte	0x03, 0x5f
        /*003e*/ 	.short	0x0101


	//----- nvinfo : EIATTR_INT_WARP_WIDE_INSTR_OFFSETS
	.align		4
        /*0040*/ 	.byte	0x04, 0x31
        /*0042*/ 	.short	(.L_39 - .L_38)


	//   ....[0]....
.L_38:
        /*0044*/ 	.word	0x00000d10


	//   ....[1]....
        /*0048*/ 	.word	0x00000db0


	//   ....[2]....
        /*004c*/ 	.word	0x00003fc0


	//   ....[3]....
        /*0050*/ 	.word	0x00003fe0


	//   ....[4]....
        /*0054*/ 	.word	0x00004010


	//   ....[5]....
        /*0058*/ 	.word	0x00004b50


	//   ....[6]....
        /*005c*/ 	.word	0x00004bc0


	//   ....[7]....
        /*0060*/ 	.word	0x00004ca0


	//   ....[8]....
        /*0064*/ 	.word	0x00004d20


	//   ....[9]....
        /*0068*/ 	.word	0x00004e20


	//   ....[10]....
        /*006c*/ 	.word	0x00004ea0


	//   ....[11]....
        /*0070*/ 	.word	0x00004f90


	//   ....[12]....
        /*0074*/ 	.word	0x00005040


	//----- nvinfo : EIATTR_COOP_GROUP_MASK_REGIDS
	.align		4
.L_39:
        /*0078*/ 	.byte	0x04, 0x29
        /*007a*/ 	.short	(.L_41 - .L_40)


	//   ....[0]....
.L_40:
        /*007c*/ 	.word	0xffffffff


	//   ....[1]....
        /*0080*/ 	.word	0xffffffff


	//   ....[2]....
        /*0084*/ 	.word	0xffffffff


	//   ....[3]....
        /*0088*/ 	.word	0xffffffff


	//   ....[4]....
        /*008c*/ 	.word	0xffffffff


	//   ....[5]....
        /*0090*/ 	.word	0xffffffff


	//   ....[6]....
        /*0094*/ 	.word	0xffffffff


	//   ....[7]....
        /*0098*/ 	.word	0xffffffff


	//   ....[8]....
        /*009c*/ 	.word	0xffffffff


	//   ....[9]....
        /*00a0*/ 	.word	0xffffffff


	//   ....[10]....
        /*00a4*/ 	.word	0xffffffff


	//   ....[11]....
        /*00a8*/ 	.word	0xffffffff


	//   ....[12]....
        /*00ac*/ 	.word	0xffffffff


	//   ....[13]....
        /*00b0*/ 	.word	0xffffffff


	//----- nvinfo : EIATTR_COOP_GROUP_INSTR_OFFSETS
	.align		4
.L_41:
        /*00b4*/ 	.byte	0x04, 0x28
        /*00b6*/ 	.short	(.L_43 - .L_42)


	//   ....[0]....
.L_42:
        /*00b8*/ 	.word	0x000000b0


	//   ....[1]....
        /*00bc*/ 	.word	0x00000520


	//   ....[2]....
        /*00c0*/ 	.word	0x000006c0


	//   ....[3]....
        /*00c4*/ 	.word	0x00000850


	//   ....[4]....
        /*00c8*/ 	.word	0x00000940


	//   ....[5]....
        /*00cc*/ 	.word	0x00000aa0


	//   ....[6]....
        /*00d0*/ 	.word	0x00000bf0


	//   ....[7]....
        /*00d4*/ 	.word	0x00000e30


	//   ....[8]....
        /*00d8*/ 	.word	0x00002180


	//   ....[9]....
        /*00dc*/ 	.word	0x00002fa0


	//   ....[10]....
        /*00e0*/ 	.word	0x00003470


	//   ....[11]....
        /*00e4*/ 	.word	0x000034a0


	//   ....[12]....
        /*00e8*/ 	.word	0x00003ec0


	//   ....[13]....
        /*00ec*/ 	.word	0x000040d0


	//----- nvinfo : EIATTR_VRC_CTA_INIT_COUNT
	.align		4
.L_43:
        /*00f0*/ 	.byte	0x02, 0x4a
        /*00f2*/ 	.byte	0x80
	.zero		1


	//----- nvinfo : EIATTR_SYSCALL_OFFSETS
	.align		4
        /*00f4*/ 	.byte	0x04, 0x46
        /*00f6*/ 	.short	(.L_45 - .L_44)


	//   ....[0]....
.L_44:
        /*00f8*/ 	.word	0x00005cd0


	//   ....[1]....
        /*00fc*/ 	.word	0x00005dc0


	//   ....[2]....
        /*0100*/ 	.word	0x00006790


	//   ....[3]....
        /*0104*/ 	.word	0x00007c50


	//   ....[4]....
        /*0108*/ 	.word	0x00009080


	//   ....[5]....
        /*010c*/ 	.word	0x0000a4a0


	//----- nvinfo : EIATTR_MBARRIER_INSTR_OFFSETS
	.align		4
.L_45:
        /*0110*/ 	.byte	0x04, 0x39
        /*0112*/ 	.short	(.L_47 - .L_46)


	//   ....[0]....
.L_46:
        /*0114*/ 	.word	0x00000650
        /*0118*/ 	.word	0x000000ff
        /*011c*/ 	.word	0x00000000
        /*0120*/ 	.short	0x0100
        /*0122*/ 	.byte	0x04
	.zero		1


	//   ....[1]....
        /*0124*/ 	.word	0x00000660
        /*0128*/ 	.word	0x000000ff
        /*012c*/ 	.word	0x00000018
        /*0130*/ 	.short	0x0100
        /*0132*/ 	.byte	0x04
	.zero		1


	//   ....[2]....
        /*0134*/ 	.word	0x00000670
        /*0138*/ 	.word	0x000000ff
        /*013c*/ 	.word	0x00000008
        /*0140*/ 	.short	0x0100
        /*0142*/ 	.byte	0x04
	.zero		1


	//   ....[3]....
        /*0144*/ 	.word	0x00000680
        /*0148*/ 	.word	0x000000ff
        /*014c*/ 	.word	0x00000020
        /*0150*/ 	.short	0x0100
        /*0152*/ 	.byte	0x04
	.zero		1


	//   ....[4]....
        /*0154*/ 	.word	0x00000690
        /*0158*/ 	.word	0x000000ff
        /*015c*/ 	.word	0x00000010
        /*0160*/ 	.short	0x0100
        /*0162*/ 	.byte	0x04
	.zero		1


	//   ....[5]....
        /*0164*/ 	.word	0x000006a0
        /*0168*/ 	.word	0x000000ff
        /*016c*/ 	.word	0x00000028
        /*0170*/ 	.short	0x0100
        /*0172*/ 	.byte	0x04
	.zero		1


	//   ....[6]....
        /*0174*/ 	.word	0x000007c0
        /*0178*/ 	.word	0x000000ff
        /*017c*/ 	.word	0x00000030
        /*0180*/ 	.short	0x0100
        /*0182*/ 	.byte	0x04
	.zero		1


	//   ....[7]....
        /*0184*/ 	.word	0x000007d0
        /*0188*/ 	.word	0x000000ff
        /*018c*/ 	.word	0x00000050
        /*0190*/ 	.short	0x0100
        /*0192*/ 	.byte	0x04
	.zero		1


	//   ....[8]....
        /*0194*/ 	.word	0x000007e0
        /*0198*/ 	.word	0x000000ff
        /*019c*/ 	.word	0x00000038
        /*01a0*/ 	.short	0x0100
        /*01a2*/ 	.byte	0x04
	.zero		1


	//   ....[9]....
        /*01a4*/ 	.word	0x000007f0
        /*01a8*/ 	.word	0x000000ff
        /*01ac*/ 	.word	0x00000058
        /*01b0*/ 	.short	0x0100
        /*01b2*/ 	.byte	0x04
	.zero		1


	//   ....[10]....
        /*01b4*/ 	.word	0x00000800
        /*01b8*/ 	.word	0x000000ff
        /*01bc*/ 	.word	0x00000040
        /*01c0*/ 	.short	0x0100
        /*01c2*/ 	.byte	0x04
	.zero		1


	//   ....[11]....
        /*01c4*/ 	.word	0x00000810
        /*01c8*/ 	.word	0x000000ff
        /*01cc*/ 	.word	0x00000060
        /*01d0*/ 	.short	0x0100
        /*01d2*/ 	.byte	0x04
	.zero		1


	//   ....[12]....
        /*01d4*/ 	.word	0x00000820
        /*01d8*/ 	.word	0x000000ff
        /*01dc*/ 	.word	0x00000048
        /*01e0*/ 	.short	0x0100
        /*01e2*/ 	.byte	0x04
	.zero		1


	//   ....[13]....
        /*01e4*/ 	.word	0x00000830
        /*01e8*/ 	.word	0x000000ff
        /*01ec*/ 	.word	0x00000068
        /*01f0*/ 	.short	0x0100
        /*01f2*/ 	.byte	0x04
	.zero		1


	//   ....[14]....
        /*01f4*/ 	.word	0x00000910
        /*01f8*/ 	.word	0x000000ff
        /*01fc*/ 	.word	0x00000070
        /*0200*/ 	.short	0x0100
        /*0202*/ 	.byte	0x06
	.zero		1


	//   ....[15]....
        /*0204*/ 	.word	0x00000920
        /*0208*/ 	.word	0x000000ff
        /*020c*/ 	.word	0x00000078
        /*0210*/ 	.short	0x0100
        /*0212*/ 	.byte	0x06
	.zero		1


	//   ....[16]....
        /*0214*/ 	.word	0x00000a50
        /*0218*/ 	.word	0x000000ff
        /*021c*/ 	.word	0x00000080
        /*0220*/ 	.short	0x0100
        /*0222*/ 	.byte	0x06
	.zero		1


	//   ....[17]....
        /*0224*/ 	.word	0x00000a60
        /*0228*/ 	.word	0x000000ff
        /*022c*/ 	.word	0x00000090
        /*0230*/ 	.short	0x0100
        /*0232*/ 	.byte	0x06
	.zero		1


	//   ....[18]....
        /*0234*/ 	.word	0x00000a70
        /*0238*/ 	.word	0x000000ff
        /*023c*/ 	.word	0x00000088
        /*0240*/ 	.short	0x0100
        /*0242*/ 	.byte	0x06
	.zero		1


	//   ....[19]....
        /*0244*/ 	.word	0x00000a80
        /*0248*/ 	.word	0x000000ff
        /*024c*/ 	.word	0x00000098
        /*0250*/ 	.short	0x0100
        /*0252*/ 	.byte	0x06
	.zero		1


	//   ....[20]....
        /*0254*/ 	.word	0x00000ba0
        /*0258*/ 	.word	0x000000ff
        /*025c*/ 	.word	0x000000a0
        /*0260*/ 	.short	0x0100
        /*0262*/ 	.byte	0x04
	.zero		1


	//   ....[21]....
        /*0264*/ 	.word	0x00000bb0
        /*0268*/ 	.word	0x000000ff
        /*026c*/ 	.word	0x000000b0
        /*0270*/ 	.short	0x0100
        /*0272*/ 	.byte	0x04
	.zero		1


	//   ....[22]....
        /*0274*/ 	.word	0x00000bc0
        /*0278*/ 	.word	0x000000ff
        /*027c*/ 	.word	0x000000a8
        /*0280*/ 	.short	0x0100
        /*0282*/ 	.byte	0x04
	.zero		1


	//   ....[23]....
        /*0284*/ 	.word	0x00000bd0
        /*0288*/ 	.word	0x000000ff
        /*028c*/ 	.word	0x000000b8
        /*0290*/ 	.short	0x0100
        /*0292*/ 	.byte	0x04
	.zero		1


	//   ....[24]....
        /*0294*/ 	.word	0x00000cc0
        /*0298*/ 	.word	0x000000ff
        /*029c*/ 	.word	0x000000c0
        /*02a0*/ 	.short	0x0100
        /*02a2*/ 	.byte	0x04
	.zero		1


	//   ....[25]....
        /*02a4*/ 	.word	0x00000cd0
        /*02a8*/ 	.word	0x000000ff
        /*02ac*/ 	.word	0x000000d0
        /*02b0*/ 	.short	0x0100
        /*02b2*/ 	.byte	0x04
	.zero		1


	//   ....[26]....
        /*02b4*/ 	.word	0x00000ce0
        /*02b8*/ 	.word	0x000000ff
        /*02bc*/ 	.word	0x000000c8
        /*02c0*/ 	.short	0x0100
        /*02c2*/ 	.byte	0x04
	.zero		1


	//   ....[27]....
        /*02c4*/ 	.word	0x00000cf0
        /*02c8*/ 	.word	0x000000ff
        /*02cc*/ 	.word	0x000000d8
        /*02d0*/ 	.short	0x0100
        /*02d2*/ 	.byte	0x04
	.zero		1


	//   ....[28]....
        /*02d4*/ 	.word	0x00000df0
        /*02d8*/ 	.word	0x000000ff
        /*02dc*/ 	.word	0x000000e0
        /*02e0*/ 	.short	0x0100
        /*02e2*/ 	.byte	0x06
	.zero		1


	//   ....[29]....
        /*02e4*/ 	.word	0x000019a0
        /*02e8*/ 	.word	0x00000003
        /*02ec*/ 	.word	0x000000d0
        /*02f0*/ 	.short	0x010a
        /*02f2*/ 	.byte	0xff
	.zero		1


	//   ....[30]....
        /*02f4*/ 	.word	0x000019d0
        /*02f8*/ 	.word	0x00000003
        /*02fc*/ 	.word	0x000000c0
        /*0300*/ 	.short	0x0101
        /*0302*/ 	.byte	0xff
	.zero		1


	//   ....[31]....
        /*0304*/ 	.word	0x00001a90
        /*0308*/ 	.word	0x000000ff
        /*030c*/ 	.word	0x00000018
        /*0310*/ 	.short	0x010a
        /*0312*/ 	.byte	0x04
	.zero		1


	//   ....[32]....
        /*0314*/ 	.word	0x00001b60
        /*0318*/ 	.word	0x000000ff
        /*031c*/ 	.word	0x00000018
        /*0320*/ 	.short	0x010a
        /*0322*/ 	.byte	0x21
	.zero		1


	//   ....[33]....
        /*0324*/ 	.word	0x00001d10
        /*0328*/ 	.word	0x000000ff
        /*032c*/ 	.word	0x00000018
        /*0330*/ 	.short	0x010a
        /*0332*/ 	.byte	0x05
	.zero		1


	//   ....[34]....
        /*0334*/ 	.word	0x00001e20
        /*0338*/ 	.word	0x000000ff
        /*033c*/ 	.word	0x00000078
        /*0340*/ 	.short	0x0101
        /*0342*/ 	.byte	0x06
	.zero		1


	//   ....[35]....
        /*0344*/ 	.word	0x00001e40
        /*0348*/ 	.word	0x000000ff
        /*034c*/ 	.word	0x00000018
        /*0350*/ 	.short	0x010a
        /*0352*/ 	.byte	0x04
	.zero		1


	//   ....[36]....
        /*0354*/ 	.word	0x00001ec0
        /*0358*/ 	.word	0x000000ff
        /*035c*/ 	.word	0x00000018
        /*0360*/ 	.short	0x010a
        /*0362*/ 	.byte	0x11
	.zero		1


	//   ....[37]....
        /*0364*/ 	.word	0x00002050
        /*0368*/ 	.word	0x000000ff
        /*036c*/ 	.word	0x00000018
        /*0370*/ 	.short	0x010a
        /*0372*/ 	.byte	0x05
	.zero		1


	//   ....[38]....
        /*0374*/ 	.word	0x000021b0
        /*0378*/ 	.word	0x00000003
        /*037c*/ 	.word	0x00000080
        /*0380*/ 	.short	0x010a
        /*0382*/ 	.byte	0xff
	.zero		1


	//   ....[39]....
        /*0384*/ 	.word	0x00002300
        /*0388*/ 	.word	0x00000000
        /*038c*/ 	.word	0x00000000
        /*0390*/ 	.short	0x0101
        /*0392*/ 	.byte	0xff
	.zero		1


	//   ....[40]....
        /*0394*/ 	.word	0x000028b0
        /*0398*/ 	.word	0x000000ff
        /*039c*/ 	.word	0x00000000
        /*03a0*/ 	.short	0x010a
        /*03a2*/ 	.byte	0x04
	.zero		1


	//   ....[41]....
        /*03a4*/ 	.word	0x00002940
        /*03a8*/ 	.word	0x000000ff
        /*03ac*/ 	.word	0x00000000
        /*03b0*/ 	.short	0x010a
        /*03b2*/ 	.byte	0x05
	.zero		1


	//   ....[42]....
        /*03b4*/ 	.word	0x000029e0
        /*03b8*/ 	.word	0x00000000
        /*03bc*/ 	.word	0x00000000
        /*03c0*/ 	.short	0x010a
        /*03c2*/ 	.byte	0xff
	.zero		1


	//   ....[43]....
        /*03c4*/ 	.word	0x00002b00
        /*03c8*/ 	.word	0x00000002
        /*03cc*/ 	.word	0x000000c0
        /*03d0*/ 	.short	0x010a
        /*03d2*/ 	.byte	0xff
	.zero		1


	//   ....[44]....
        /*03d4*/ 	.word	0x00002b60
        /*03d8*/ 	.word	0x00000004
        /*03dc*/ 	.word	0x00000000
        /*03e0*/ 	.short	0x0101
        /*03e2*/ 	.byte	0xff
	.zero		1


	//   ....[45]....
        /*03e4*/ 	.word	0x00002b80
        /*03e8*/ 	.word	0x000000ff
        /*03ec*/ 	.word	0x00000090
        /*03f0*/ 	.short	0x010a
        /*03f2*/ 	.byte	0x04
	.zero		1


	//   ....[46]....
        /*03f4*/ 	.word	0x00002ca0
        /*03f8*/ 	.word	0x00000002
        /*03fc*/ 	.word	0x00000080
        /*0400*/ 	.short	0x010a
        /*0402*/ 	.byte	0xff
	.zero		1


	//   ....[47]....
        /*0404*/ 	.word	0x00002db0
        /*0408*/ 	.word	0x00000002
        /*040c*/ 	.word	0x00000000
        /*0410*/ 	.short	0x0101
        /*0412*/ 	.byte	0xff
	.zero		1


	//   ....[48]....
        /*0414*/ 	.word	0x00002e40
        /*0418*/ 	.word	0x000000ff
        /*041c*/ 	.word	0x00000090
        /*0420*/ 	.short	0x0106
        /*0422*/ 	.byte	0x04
	.zero		1


	//   ....[49]....
        /*0424*/ 	.word	0x00002e60
        /*0428*/ 	.word	0x000000ff
        /*042c*/ 	.word	0x00000090
        /*0430*/ 	.short	0x010a
        /*0432*/ 	.byte	0x04
	.zero		1


	//   ....[50]....
        /*0434*/ 	.word	0x00002ef0
        /*0438*/ 	.word	0x000000ff
        /*043c*/ 	.word	0x00000090
        /*0440*/ 	.short	0x0106
        /*0442*/ 	.byte	0x07
	.zero		1


	//   ....[51]....
        /*0444*/ 	.word	0x00002f30
        /*0448*/ 	.word	0x00000000
        /*044c*/ 	.word	0x00000090
        /*0450*/ 	.short	0x010a
        /*0452*/ 	.byte	0xff
	.zero		1


	//   ....[52]....
        /*0454*/ 	.word	0x00003170
        /*0458*/ 	.word	0x000000ff
        /*045c*/ 	.word	0x00000008
        /*0460*/ 	.short	0x010a
        /*0462*/ 	.byte	0x05
	.zero		1


	//   ....[53]....
        /*0464*/ 	.word	0x00003190
        /*0468*/ 	.word	0x000000ff
        /*046c*/ 	.word	0x00000008
        /*0470*/ 	.short	0x010a
        /*0472*/ 	.byte	0x05
	.zero		1


	//   ....[54]....
        /*0474*/ 	.word	0x00003320
        /*0478*/ 	.word	0x000000ff
        /*047c*/ 	.word	0x00000008
        /*0480*/ 	.short	0x010a
        /*0482*/ 	.byte	0x05
	.zero		1


	//   ....[55]....
        /*0484*/ 	.word	0x00003340
        /*0488*/ 	.word	0x000000ff
        /*048c*/ 	.word	0x00000008
        /*0490*/ 	.short	0x010a
        /*0492*/ 	.byte	0x05
	.zero		1


	//   ....[56]....
        /*0494*/ 	.word	0x00003400
        /*0498*/ 	.word	0x000000ff
        /*049c*/ 	.word	0x00000000
        /*04a0*/ 	.short	0x0101
        /*04a2*/ 	.byte	0x04
	.zero		1


	//   ....[57]....
        /*04a4*/ 	.word	0x00003700
        /*04a8*/ 	.word	0x00000000
        /*04ac*/ 	.word	0x00000080
        /*04b0*/ 	.short	0x010a
        /*04b2*/ 	.byte	0xff
	.zero		1


	//   ....[58]....
        /*04b4*/ 	.word	0x000037c0
        /*04b8*/ 	.word	0x00000000
        /*04bc*/ 	.word	0x00000000
        /*04c0*/ 	.short	0x0101
        /*04c2*/ 	.byte	0xff
	.zero		1


	//   ....[59]....
        /*04c4*/ 	.word	0x00003880
        /*04c8*/ 	.word	0x000000ff
        /*04cc*/ 	.word	0x00000000
        /*04d0*/ 	.short	0x010a
        /*04d2*/ 	.byte	0x04
	.zero		1


	//   ....[60]....
        /*04d4*/ 	.word	0x00003890
        /*04d8*/ 	.word	0x000000ff
        /*04dc*/ 	.word	0x000000b0
        /*04e0*/ 	.short	0x010a
        /*04e2*/ 	.byte	0x17
	.zero		1


	//   ....[61]....
        /*04e4*/ 	.word	0x00003940
        /*04e8*/ 	.word	0x000000ff
        /*04ec*/ 	.word	0x00000000
        /*04f0*/ 	.short	0x010a
        /*04f2*/ 	.byte	0x05
	.zero		1


	//   ....[62]....
        /*04f4*/ 	.word	0x00003a80
        /*04f8*/ 	.word	0x000000ff
        /*04fc*/ 	.word	0x00000000
        /*0500*/ 	.short	0x010a
        /*0502*/ 	.byte	0x04
	.zero		1


	//   ....[63]....
        /*0504*/ 	.word	0x00003cd0
        /*0508*/ 	.word	0x000000ff
        /*050c*/ 	.word	0x00000000
        /*0510*/ 	.short	0x010a
        /*0512*/ 	.byte	0x04
	.zero		1


	//   ....[64]....
        /*0514*/ 	.word	0x00003d70
        /*0518*/ 	.word	0x00000000
        /*051c*/ 	.word	0x00000000
        /*0520*/ 	.short	0x010a
        /*0522*/ 	.byte	0xff
	.zero		1


	//   ....[65]....
        /*0524*/ 	.word	0x00003db0
        /*0528*/ 	.word	0x00000000
        /*052c*/ 	.word	0x00000000
        /*0530*/ 	.short	0x010a
        /*0532*/ 	.byte	0xff
	.zero		1


	//   ....[66]....
        /*0534*/ 	.word	0x00003e20
        /*0538*/ 	.word	0x000000ff
        /*053c*/ 	.word	0x00000000
        /*0540*/ 	.short	0x0101
        /*0542*/ 	.byte	0x04
	.zero		1


	//   ....[67]....
        /*0544*/ 	.word	0x00003e60
        /*0548*/ 	.word	0x000000ff
        /*054c*/ 	.word	0x000000e0
        /*0550*/ 	.short	0x010a
        /*0552*/ 	.byte	0x11
	.zero		1


	//   ....[68]....
        /*0554*/ 	.word	0x00003eb0
        /*0558*/ 	.word	0x000000ff
        /*055c*/ 	.word	0x00000000
        /*0560*/ 	.short	0x0101
        /*0562*/ 	.byte	0x04
	.zero		1


	//   ....[69]....
        /*0564*/ 	.word	0x00004350
        /*0568*/ 	.word	0x0000000c
        /*056c*/ 	.word	0x00000080
        /*0570*/ 	.short	0x010a
        /*0572*/ 	.byte	0xff
	.zero		1


	//   ....[70]....
        /*0574*/ 	.word	0x000044c0
        /*0578*/ 	.word	0x00000000
        /*057c*/ 	.word	0x00000000
        /*0580*/ 	.short	0x0101
        /*0582*/ 	.byte	0xff
	.zero		1


	//   ....[71]....
        /*0584*/ 	.word	0x00004950
        /*0588*/ 	.word	0x000000ff
        /*058c*/ 	.word	0x00000078
        /*0590*/ 	.short	0x010a
        /*0592*/ 	.byte	0x15
	.zero		1


	//   ....[72]....
        /*0594*/ 	.word	0x00004ad0
        /*0598*/ 	.word	0x000000ff
        /*059c*/ 	.word	0x00000050
        /*05a0*/ 	.short	0x010a
        /*05a2*/ 	.byte	0x15
	.zero		1


	//   ....[73]....
        /*05a4*/ 	.word	0x00004c50
        /*05a8*/ 	.word	0x000000ff
        /*05ac*/ 	.word	0x00000030
        /*05b0*/ 	.short	0x010b
        /*05b2*/ 	.byte	0x15
	.zero		1


	//   ....[74]....
        /*05b4*/ 	.word	0x00004c60
        /*05b8*/ 	.word	0x000000ff
        /*05bc*/ 	.word	0x00000000
        /*05c0*/ 	.short	0x0101
        /*05c2*/ 	.byte	0x06
	.zero		1


	//   ....[75]....
        /*05c4*/ 	.word	0x00004c70
        /*05c8*/ 	.word	0x000000ff
        /*05cc*/ 	.word	0x00000058
        /*05d0*/ 	.short	0x010a
        /*05d2*/ 	.byte	0x15
	.zero		1


	//   ....[76]....
        /*05d4*/ 	.word	0x00004dd0
        /*05d8*/ 	.word	0x000000ff
        /*05dc*/ 	.word	0x00000038
        /*05e0*/ 	.short	0x010b
        /*05e2*/ 	.byte	0x15
	.zero		1


	//   ....[77]....
        /*05e4*/ 	.word	0x00004de0
        /*05e8*/ 	.word	0x000000ff
        /*05ec*/ 	.word	0x00000000
        /*05f0*/ 	.short	0x0101
        /*05f2*/ 	.byte	0x06
	.zero		1


	//   ....[78]....
        /*05f4*/ 	.word	0x00004df0
        /*05f8*/ 	.word	0x000000ff
        /*05fc*/ 	.word	0x00000060
        /*0600*/ 	.short	0x010a
        /*0602*/ 	.byte	0x15
	.zero		1


	//   ....[79]....
        /*0604*/ 	.word	0x00004f40
        /*0608*/ 	.word	0x000000ff
        /*060c*/ 	.word	0x00000040
        /*0610*/ 	.short	0x010b
        /*0612*/ 	.byte	0x15
	.zero		1


	//   ....[80]....
        /*0614*/ 	.word	0x00004f50
        /*0618*/ 	.word	0x000000ff
        /*061c*/ 	.word	0x00000000
        /*0620*/ 	.short	0x0101
        /*0622*/ 	.byte	0x06
	.zero		1


	//   ....[81]....
        /*0624*/ 	.word	0x00004f60
        /*0628*/ 	.word	0x000000ff
        /*062c*/ 	.word	0x00000068
        /*0630*/ 	.short	0x010a
        /*0632*/ 	.byte	0x15
	.zero		1


	//   ....[82]....
        /*0634*/ 	.word	0x00005150
        /*0638*/ 	.word	0x000000ff
        /*063c*/ 	.word	0x00000048
        /*0640*/ 	.short	0x010b
        /*0642*/ 	.byte	0x15
	.zero		1


	//   ....[83]....
        /*0644*/ 	.word	0x00005160
        /*0648*/ 	.word	0x000000ff
        /*064c*/ 	.word	0x00000000
        /*0650*/ 	.short	0x0101
        /*0652*/ 	.byte	0x25
	.zero		1


	//   ....[84]....
        /*0654*/ 	.word	0x00005190
        /*0658*/ 	.word	0x000000ff
        /*065c*/ 	.word	0x00000050
        /*0660*/ 	.short	0x010a
        /*0662*/ 	.byte	0x15
	.zero		1


	//   ....[85]....
        /*0664*/ 	.word	0x000051b0
        /*0668*/ 	.word	0x000000ff
        /*066c*/ 	.word	0x00000058
        /*0670*/ 	.short	0x010a
        /*0672*/ 	.byte	0x15
	.zero		1


	//   ....[86]....
        /*0674*/ 	.word	0x000051d0
        /*0678*/ 	.word	0x000000ff
        /*067c*/ 	.word	0x00000060
        /*0680*/ 	.short	0x010a
        /*0682*/ 	.byte	0x15
	.zero		1


	//   ....[87]....
        /*0684*/ 	.word	0x00005210
        /*0688*/ 	.word	0x00000000
        /*068c*/ 	.word	0x00000068
        /*0690*/ 	.short	0x010a
        /*0692*/ 	.byte	0xff
	.zero		1


	//   ....[88]....
        /*0694*/ 	.word	0x00005560
        /*0698*/ 	.word	0x00000003
        /*069c*/ 	.word	0x00000080
        /*06a0*/ 	.short	0x010a
        /*06a2*/ 	.byte	0xff
	.zero		1


	//   ....[89]....
        /*06a4*/ 	.word	0x000056e0
        /*06a8*/ 	.word	0x00000000
        /*06ac*/ 	.word	0x00000000
        /*06b0*/ 	.short	0x0101
        /*06b2*/ 	.byte	0xff
	.zero		1


	//   ....[90]....
        /*06b4*/ 	.word	0x000062b0
        /*06b8*/ 	.word	0x000000ff
        /*06bc*/ 	.word	0x00000030
        /*06c0*/ 	.short	0x010a
        /*06c2*/ 	.byte	0x2c
	.zero		1


	//   ....[91]....
        /*06c4*/ 	.word	0x00006370
        /*06c8*/ 	.word	0x000000a6
        /*06cc*/ 	.word	0x000000a0
        /*06d0*/ 	.short	0x010a
        /*06d2*/ 	.byte	0xff
	.zero		1


	//   ....[92]....
        /*06d4*/ 	.word	0x000064a0
        /*06d8*/ 	.word	0x000000ff
        /*06dc*/ 	.word	0x00000030
        /*06e0*/ 	.short	0x010a
        /*06e2*/ 	.byte	0x2c
	.zero		1


	//   ....[93]....
        /*06e4*/ 	.word	0x00006670
        /*06e8*/ 	.word	0x000000a6
        /*06ec*/ 	.word	0x000000a0
        /*06f0*/ 	.short	0x010a
        /*06f2*/ 	.byte	0xff
	.zero		1


	//   ....[94]....
        /*06f4*/ 	.word	0x000078f0
        /*06f8*/ 	.word	0x00000000
        /*06fc*/ 	.word	0x00000000
        /*0700*/ 	.short	0x0101
        /*0702*/ 	.byte	0xff
	.zero		1


	//   ....[95]....
        /*0704*/ 	.word	0x00007900
        /*0708*/ 	.word	0x00000003
        /*070c*/ 	.word	0x00000030
        /*0710*/ 	.short	0x010a
        /*0712*/ 	.byte	0xff
	.zero		1


	//   ....[96]....
        /*0714*/ 	.word	0x000079e0
        /*0718*/ 	.word	0x00000003
        /*071c*/ 	.word	0x00000030
        /*0720*/ 	.short	0x010a
        /*0722*/ 	.byte	0xff
	.zero		1


	//   ....[97]....
        /*0724*/ 	.word	0x00008d20
        /*0728*/ 	.word	0x0000004d
        /*072c*/ 	.word	0x00000000
        /*0730*/ 	.short	0x0101
        /*0732*/ 	.byte	0xff
	.zero		1


	//   ....[98]....
        /*0734*/ 	.word	0x00008d40
        /*0738*/ 	.word	0x00000000
        /*073c*/ 	.word	0x00000030
        /*0740*/ 	.short	0x010a
        /*0742*/ 	.byte	0xff
	.zero		1


	//   ....[99]....
        /*0744*/ 	.word	0x00008e10
        /*0748*/ 	.word	0x00000000
        /*074c*/ 	.word	0x00000030
        /*0750*/ 	.short	0x010a
        /*0752*/ 	.byte	0xff
	.zero		1


	//   ....[100]....
        /*0754*/ 	.word	0x0000a150
        /*0758*/ 	.word	0x0000004a
        /*075c*/ 	.word	0x00000000
        /*0760*/ 	.short	0x0101
        /*0762*/ 	.byte	0xff
	.zero		1


	//   ....[101]....
        /*0764*/ 	.word	0x0000a170
        /*0768*/ 	.word	0x00000003
        /*076c*/ 	.word	0x00000030
        /*0770*/ 	.short	0x010a
        /*0772*/ 	.byte	0xff
	.zero		1


	//   ....[102]....
        /*0774*/ 	.word	0x0000a240
        /*0778*/ 	.word	0x00000003
        /*077c*/ 	.word	0x00000030
        /*0780*/ 	.short	0x010a
        /*0782*/ 	.byte	0xff
	.zero		1


	//   ....[103]....
        /*0784*/ 	.word	0x0000a590
        /*0788*/ 	.word	0x000000a6
        /*078c*/ 	.word	0x00000000
        /*0790*/ 	.short	0x0101
        /*0792*/ 	.byte	0xff
	.zero		1


	//   ....[104]....
        /*0794*/ 	.word	0x0000b5c0
        /*0798*/ 	.word	0x00000000
        /*079c*/ 	.word	0x00000000
        /*07a0*/ 	.short	0x0101
        /*07a2*/ 	.byte	0xff
	.zero		1


	//   ....[105]....
        /*07a4*/ 	.word	0x0000b850
        /*07a8*/ 	.word	0x000000ff
        /*07ac*/ 	.word	0x00000000
        /*07b0*/ 	.short	0x0101
        /*07b2*/ 	.byte	0x04
	.zero		1


	//   ....[106]....
        /*07b4*/ 	.word	0x0000b870
        /*07b8*/ 	.word	0x00000003
        /*07bc*/ 	.word	0x000000d0
        /*07c0*/ 	.short	0x010a
        /*07c2*/ 	.byte	0xff
	.zero		1


	//   ....[107]....
        /*07c4*/ 	.word	0x0000b8d0
        /*07c8*/ 	.word	0x00000000
        /*07cc*/ 	.word	0x00000018
        /*07d0*/ 	.short	0x010a
        /*07d2*/ 	.byte	0xff
	.zero		1


	//   ....[108]....
        /*07d4*/ 	.word	0x0000b930
        /*07d8*/ 	.word	0x00000000
        /*07dc*/ 	.word	0x00000018
        /*07e0*/ 	.short	0x010a
        /*07e2*/ 	.byte	0xff
	.zero		1


	//   ....[109]....
        /*07e4*/ 	.word	0x0000b980
        /*07e8*/ 	.word	0x00000003
        /*07ec*/ 	.word	0x00000080
        /*07f0*/ 	.short	0x010a
        /*07f2*/ 	.byte	0xff
	.zero		1


	//   ....[110]....
        /*07f4*/ 	.word	0x0000b9e0
        /*07f8*/ 	.word	0x00000000
        /*07fc*/ 	.word	0x00000000
        /*0800*/ 	.short	0x010a
        /*0802*/ 	.byte	0xff
	.zero		1


	//   ....[111]....
        /*0804*/ 	.word	0x0000ba40
        /*0808*/ 	.word	0x00000000
        /*080c*/ 	.word	0x00000000
        /*0810*/ 	.short	0x010a
        /*0812*/ 	.byte	0xff
	.zero		1


	//   ....[112]....
        /*0814*/ 	.word	0x0000ba90
        /*0818*/ 	.word	0x00000002
        /*081c*/ 	.word	0x000000c0
        /*0820*/ 	.short	0x010a
        /*0822*/ 	.byte	0xff
	.zero		1


	//   ....[113]....
        /*0824*/ 	.word	0x0000baf0
        /*0828*/ 	.word	0x00000002
        /*082c*/ 	.word	0x00000090
        /*0830*/ 	.short	0x010a
        /*0832*/ 	.byte	0xff
	.zero		1


	//   ....[114]....
        /*0834*/ 	.word	0x0000bb40
        /*0838*/ 	.word	0x00000002
        /*083c*/ 	.word	0x00000080
        /*0840*/ 	.short	0x010a
        /*0842*/ 	.byte	0xff
	.zero		1


	//   ....[115]....
        /*0844*/ 	.word	0x0000bba0
        /*0848*/ 	.word	0x00000000
        /*084c*/ 	.word	0x00000090
        /*0850*/ 	.short	0x010a
        /*0852*/ 	.byte	0xff
	.zero		1


	//   ....[116]....
        /*0854*/ 	.word	0x0000bc00
        /*0858*/ 	.word	0x00000000
        /*085c*/ 	.word	0x00000008
        /*0860*/ 	.short	0x010a
        /*0862*/ 	.byte	0xff
	.zero		1


	//   ....[117]....
        /*0864*/ 	.word	0x0000bce0
        /*0868*/ 	.word	0x00000000
        /*086c*/ 	.word	0x00000008
        /*0870*/ 	.short	0x010a
        /*0872*/ 	.byte	0xff
	.zero		1


	//   ....[118]....
        /*0874*/ 	.word	0x0000bd30
        /*0878*/ 	.word	0x00000000
        /*087c*/ 	.word	0x00000080
        /*0880*/ 	.short	0x010a
        /*0882*/ 	.byte	0xff
	.zero		1


	//   ....[119]....
        /*0884*/ 	.word	0x0000bd90
        /*0888*/ 	.word	0x00000000
        /*088c*/ 	.word	0x000000b0
        /*0890*/ 	.short	0x010a
        /*0892*/ 	.byte	0xff
	.zero		1


	//   ....[120]....
        /*0894*/ 	.word	0x0000bdf0
        /*0898*/ 	.word	0x00000000
        /*089c*/ 	.word	0x00000000
        /*08a0*/ 	.short	0x010a
        /*08a2*/ 	.byte	0xff
	.zero		1


	//   ....[121]....
        /*08a4*/ 	.word	0x0000be50
        /*08a8*/ 	.word	0x00000000
        /*08ac*/ 	.word	0x00000000
        /*08b0*/ 	.short	0x010a
        /*08b2*/ 	.byte	0xff
	.zero		1


	//   ....[122]....
        /*08b4*/ 	.word	0x0000beb0
        /*08b8*/ 	.word	0x00000000
        /*08bc*/ 	.word	0x000000e0
        /*08c0*/ 	.short	0x010a
        /*08c2*/ 	.byte	0xff
	.zero		1


	//   ....[123]....
        /*08c4*/ 	.word	0x0000bf00
        /*08c8*/ 	.word	0x0000000c
        /*08cc*/ 	.word	0x00000080
        /*08d0*/ 	.short	0x010a
        /*08d2*/ 	.byte	0xff
	.zero		1


	//   ....[124]....
        /*08d4*/ 	.word	0x0000bf60
        /*08d8*/ 	.word	0x00000000
        /*08dc*/ 	.word	0x00000078
        /*08e0*/ 	.short	0x010a
        /*08e2*/ 	.byte	0xff
	.zero		1


	//   ....[125]....
        /*08e4*/ 	.word	0x0000bfc0
        /*08e8*/ 	.word	0x00000000
        /*08ec*/ 	.word	0x00000050
        /*08f0*/ 	.short	0x010a
        /*08f2*/ 	.byte	0xff
	.zero		1


	//   ....[126]....
        /*08f4*/ 	.word	0x0000c020
        /*08f8*/ 	.word	0x00000000
        /*08fc*/ 	.word	0x00000058
        /*0900*/ 	.short	0x010a
        /*0902*/ 	.byte	0xff
	.zero		1


	//   ....[127]....
        /*0904*/ 	.word	0x0000c080
        /*0908*/ 	.word	0x00000000
        /*090c*/ 	.word	0x00000060
        /*0910*/ 	.short	0x010a
        /*0912*/ 	.byte	0xff
	.zero		1


	//   ....[128]....
        /*0914*/ 	.word	0x0000c0e0
        /*0918*/ 	.word	0x00000000
        /*091c*/ 	.word	0x00000068
        /*0920*/ 	.short	0x010a
        /*0922*/ 	.byte	0xff
	.zero		1


	//   ....[129]....
        /*0924*/ 	.word	0x0000c140
        /*0928*/ 	.word	0x00000000
        /*092c*/ 	.word	0x00000050
        /*0930*/ 	.short	0x010a
        /*0932*/ 	.byte	0xff
	.zero		1


	//   ....[130]....
        /*0934*/ 	.word	0x0000c1a0
        /*0938*/ 	.word	0x00000000
        /*093c*/ 	.word	0x00000058
        /*0940*/ 	.short	0x010a
        /*0942*/ 	.byte	0xff
	.zero		1


	//   ....[131]....
        /*0944*/ 	.word	0x0000c200
        /*0948*/ 	.word	0x00000000
        /*094c*/ 	.word	0x00000060
        /*0950*/ 	.short	0x010a
        /*0952*/ 	.byte	0xff
	.zero		1


	//   ....[132]....
        /*0954*/ 	.word	0x0000c250
        /*0958*/ 	.word	0x00000003
        /*095c*/ 	.word	0x00000080
        /*0960*/ 	.short	0x010a
        /*0962*/ 	.byte	0xff
	.zero		1


	//   ....[133]....
        /*0964*/ 	.word	0x0000c2b0
        /*0968*/ 	.word	0x00000000
        /*096c*/ 	.word	0x00000030
        /*0970*/ 	.short	0x010a
        /*0972*/ 	.byte	0xff
	.zero		1


	//   ....[134]....
        /*0974*/ 	.word	0x0000c300
        /*0978*/ 	.word	0x000000a6
        /*097c*/ 	.word	0x000000a0
        /*0980*/ 	.short	0x010a
        /*0982*/ 	.byte	0xff
	.zero		1


	//   ....[135]....
        /*0984*/ 	.word	0x0000c350
        /*0988*/ 	.word	0x00000003
        /*098c*/ 	.word	0x00000030
        /*0990*/ 	.short	0x010a
        /*0992*/ 	.byte	0xff
	.zero		1


	//   ....[136]....
        /*0994*/ 	.word	0x0000c3a0
        /*0998*/ 	.word	0x00000000
        /*099c*/ 	.word	0x00000030
        /*09a0*/ 	.short	0x010a
        /*09a2*/ 	.byte	0xff
	.zero		1


	//   ....[137]....
        /*09a4*/ 	.word	0x0000c3f0
        /*09a8*/ 	.word	0x00000003
        /*09ac*/ 	.word	0x00000030
        /*09b0*/ 	.short	0x010a
        /*09b2*/ 	.byte	0xff
	.zero		1


	//----- nvinfo : EIATTR_NUM_MBARRIERS
	.align		4
.L_47:
        /*09b4*/ 	.byte	0x03, 0x38
        /*09b6*/ 	.short	0x001d


	//----- nvinfo : EIATTR_EXIT_INSTR_OFFSETS
	.align		4
        /*09b8*/ 	.byte	0x04, 0x1c
        /*09ba*/ 	.short	(.L_49 - .L_48)


	//   ....[0]....
.L_48:
        /*09bc*/ 	.word	0x00002a10


	//   ....[1]....
        /*09c0*/ 	.word	0x00002f00


	//   ....[2]....
        /*09c4*/ 	.word	0x00002f60


	//   ....[3]....
        /*09c8*/ 	.word	0x000040e0


	//   ....[4]....
        /*09cc*/ 	.word	0x00005240


	//   ....[5]....
        /*09d0*/ 	.word	0x00005280


	//   ....[6]....
        /*09d4*/ 	.word	0x0000b740


	//   ....[7]....
        /*09d8*/ 	.word	0x0000b7c0


	//   ....[8]....
        /*09dc*/ 	.word	0x0000b7f0


	//   ....[9]....
        /*09e0*/ 	.word	0x0000b860


	//----- nvinfo : EIATTR_MAX_THREADS
	.align		4
.L_49:
        /*09e4*/ 	.byte	0x04, 0x05
        /*09e6*/ 	.short	(.L_51 - .L_50)
.L_50:
        /*09e8*/ 	.word	0x00000100
        /*09ec*/ 	.word	0x00000001
        /*09f0*/ 	.word	0x00000001


	//----- nvinfo : EIATTR_CRS_STACK_SIZE
	.align		4
.L_51:
        /*09f4*/ 	.byte	0x04, 0x1e
        /*09f6*/ 	.short	(.L_53 - .L_52)
.L_52:
        /*09f8*/ 	.word	0x00000000


	//----- nvinfo : EIATTR_CBANK_PARAM_SIZE
	.align		4
.L_53:
        /*09fc*/ 	.byte	0x03, 0x19
        /*09fe*/ 	.short	0x0800


	//----- nvinfo : EIATTR_PARAM_CBANK
	.align		4
        /*0a00*/ 	.byte	0x04, 0x0a
        /*0a02*/ 	.short	(.L_55 - .L_54)
	.align		4
.L_54:
        /*0a04*/ 	.word	index@(.nv.constant0._ZN7cutlass13device_kernelINS_4gemm6kernel13GemmUniversalIN4cute5tupleIJiiiiEEENS1_10collective13CollectiveMmaINS1_35MainloopSm100TmaUmmaWarpSpecializedILi3ELi2ELi2ENS5_IJNS4_1CILi2EEESB_NSA_ILi1EEEEEEEENS5_IJNSA_ILi256EEESF_NSA_ILi32EEEEEENS_6half_tENS5_IJlSC_lEEESI_SJ_NS4_8TiledMMAINS4_8MMA_AtomIJNS4_26SM100_MMA_F16BF16_2x1SM_SSISI_SI_fLi256ELi256ELNS4_4UMMA5MajorE0ELSO_0ELNSN_7ScaleInE0ELSP_0EEEEEENS4_6LayoutINS5_IJSC_SC_SC_EEENS5_IJNSA_ILi0EEESU_SU_EEEEENS5_IJNS4_10UnderscoreESX_SX_EEEEENS4_28SM100_TMA_2SM_LOAD_MULTICASTENS4_14ComposedLayoutINS4_7SwizzleILi2ELi4ELi3EEENS4_18smem_ptr_flag_bitsILi16EEENSS_INS5_IJNSA_ILi8EEESG_EEENS5_IJSG_SC_EEEEEEEvNS4_8identityENS4_18SM100_TMA_2SM_LOADES1A_vS1B_EENS_8epilogue10collective18CollectiveEpilogueINS1E_23Sm100TmaWarpSpecializedILi4ELi2ELi64ELb1ELb0EEEJNS5_IJNSA_ILi128EEESF_SG_EEENS5_IJNSS_IS1J_SC_EENSS_INSA_ILi64EEESC_EEEEESI_SJ_SI_SJ_NS1E_6fusion15FusionCallbacksIS1I_NS1P_17LinearCombinationISI_fSI_fLNS_15FloatRoundStyleE2EEES1K_S1O_JEEENS4_5SM1004TMEM4LOAD26SM100_TMEM_LOAD_32dp32b64xENS4_13SM90_TMA_LOADENS11_INS12_ILi3ELi4ELi3EEES15_NSS_INS5_IJS16_S1M_EEENS5_IJS1M_SC_EEEEEEENS4_39AutoVectorizingCopyWithAssumedAlignmentILi128EEENS4_14SM90_TMA_STOREES24_S26_S26_EEEvvEEEEvNT_6ParamsE)
        /*0a08*/ 	.short	0x0380
        /*0a0a*/ 	.short	0x0800


	//----- nvinfo : EIATTR_SW_WAR
	.align		4
.L_55:
        /*0a0c*/ 	.byte	0x04, 0x36
        /*0a0e*/ 	.short	(.L_57 - .L_56)
.L_56:
        /*0a10*/ 	.word	0x00000008
.L_57:


//--------------------- .nv.callgraph             --------------------------
	.section	.nv.callgraph,"",@"SHT_CUDA_CALLGRAPH"
	.align	4
	.sectionentsize	8
	.align		4
        /*0000*/ 	.word	0x00000000
	.align		4
        /*0004*/ 	.word	0xffffffff
	.align		4
        /*0008*/ 	.word	index@(_ZN7cutlass13device_kernelINS_4gemm6kernel13GemmUniversalIN4cute5tupleIJiiiiEEENS1_10collective13CollectiveMmaINS1_35MainloopSm100TmaUmmaWarpSpecializedILi3ELi2ELi2ENS5_IJNS4_1CILi2EEESB_NSA_ILi1EEEEEEEENS5_IJNSA_ILi256EEESF_NSA_ILi32EEEEEENS_6half_tENS5_IJlSC_lEEESI_SJ_NS4_8TiledMMAINS4_8MMA_AtomIJNS4_26SM100_MMA_F16BF16_2x1SM_SSISI_SI_fLi256ELi256ELNS4_4UMMA5MajorE0ELSO_0ELNSN_7ScaleInE0ELSP_0EEEEEENS4_6LayoutINS5_IJSC_SC_SC_EEENS5_IJNSA_ILi0EEESU_SU_EEEEENS5_IJNS4_10UnderscoreESX_SX_EEEEENS4_28SM100_TMA_2SM_LOAD_MULTICASTENS4_14ComposedLayoutINS4_7SwizzleILi2ELi4ELi3EEENS4_18smem_ptr_flag_bitsILi16EEENSS_INS5_IJNSA_ILi8EEESG_EEENS5_IJSG_SC_EEEEEEEvNS4_8identityENS4_18SM100_TMA_2SM_LOADES1A_vS1B_EENS_8epilogue10collective18CollectiveEpilogueINS1E_23Sm100TmaWarpSpecializedILi4ELi2ELi64ELb1ELb0EEEJNS5_IJNSA_ILi128EEESF_SG_EEENS5_IJNSS_IS1J_SC_EENSS_INSA_ILi64EEESC_EEEEESI_SJ_SI_SJ_NS1E_6fusion15FusionCallbacksIS1I_NS1P_17LinearCombinationISI_fSI_fLNS_15FloatRoundStyleE2EEES1K_S1O_JEEENS4_5SM1004TMEM4LOAD26SM100_TMEM_LOAD_32dp32b64xENS4_13SM90_TMA_LOADENS11_INS12_ILi3ELi4ELi3EEES15_NSS_INS5_IJS16_S1M_EEENS5_IJS1M_SC_EEEEEEENS4_39AutoVectorizingCopyWithAssumedAlignmentILi128EEENS4_14SM90_TMA_STOREES24_S26_S26_EEEvvEEEEvNT_6ParamsE)
	.align		4
        /*000c*/ 	.word	index@(__assertfail)
	.align		4
        /*0010*/ 	.word	0x00000000
	.align		4
        /*0014*/ 	.word	0xfffffffe
	.align		4
        /*0018*/ 	.word	0x00000000
	.align		4
        /*001c*/ 	.word	0xfffffffd
	.align		4
        /*0020*/ 	.word	0x00000000
	.align		4
        /*0024*/ 	.word	0xfffffffc


//--------------------- .nv.constant4             --------------------------
	.section	.nv.constant4,"a",@progbits
	.align	8
	.align		8
.nv.constant4:
        /*0000*/ 	.dword	__assertfail
	.align		8
        /*0008*/ 	.dword	__unnamed_1
	.align		8
        /*0010*/ 	.dword	__unnamed_2
	.align		8
        /*0018*/ 	.dword	_ZN39_INTERNAL_e1d18d7a_4_k_cu_0f69e688_66014cuda3std3__45__cpo5beginE
	.align		8
        /*0020*/ 	.dword	_ZN39_INTERNAL_e1d18d7a_4_k_cu_0f69e688_66014cuda3std3__45__cpo3endE
	.align		8
        /*0028*/ 	.dword	_ZN39_INTERNAL_e1d18d7a_4_k_cu_0f69e688_66014cuda3std3__45__cpo6cbeginE
	.align		8
        /*0030*/ 	.dword	_ZN39_INTERNAL_e1d18d7a_4_k_cu_0f69e688_66014cuda3std3__45__cpo4cendE
	.align		8
        /*0038*/ 	.dword	_ZN39_INTERNAL_e1d18d7a_4_k_cu_0f69e688_66014cuda3std3__441_GLOBAL__N__e1d18d7a_4_k_cu_0f69e688_66016ignoreE
	.align		8
        /*0040*/ 	.dword	_ZN39_INTERNAL_e1d18d7a_4_k_cu_0f69e688_66014cuda3std3__419piecewise_constructE
	.align		8
        /*0048*/ 	.dword	_ZN39_INTERNAL_e1d18d7a_4_k_cu_0f69e688_66014cuda3std3__48in_placeE
	.align		8
        /*0050*/ 	.dword	_ZN39_INTERNAL_e1d18d7a_4_k_cu_0f69e688_66014cuda3std6ranges3__45__cpo4swapE
	.align		8
        /*0058*/ 	.dword	_ZN39_INTERNAL_e1d18d7a_4_k_cu_0f69e688_66014cuda3std6ranges3__45__cpo9iter_moveE
	.align		8
        /*0060*/ 	.dword	_ZN39_INTERNAL_e1d18d7a_4_k_cu_0f69e688_66014cute7productE
	.align		8
        /*0068*/ 	.dword	_ZN39_INTERNAL_e1d18d7a_4_k_cu_0f69e688_66014cute1_E
	.align		8
        /*0070*/ 	.dword	$str$25
	.align		8
        /*0078*/ 	.dword	$str$26
	.align		8
        /*0080*/ 	.dword	$str$27
	.align		8
        /*0088*/ 	.dword	$str$28


//--------------------- .text._ZN7cutlass13device_kernelINS_4gemm6kernel13GemmUniversalIN4cute5tupleIJiiiiEEENS1_10collective13CollectiveMmaINS1_35MainloopSm100TmaUmmaWarpSpecializedILi3ELi2ELi2ENS5_IJNS4_1CILi2EEESB_NSA_ILi1EEEEEEEENS5_IJNSA_ILi256EEESF_NSA_ILi32EEEEEENS_6half_tENS5_IJlSC_lEEESI_SJ_NS4_8TiledMMAINS4_8MMA_AtomIJNS4_26SM100_MMA_F16BF16_2x1SM_SSISI_SI_fLi256ELi256ELNS4_4UMMA5MajorE0ELSO_0ELNSN_7ScaleInE0ELSP_0EEEEEENS4_6LayoutINS5_IJSC_SC_SC_EEENS5_IJNSA_ILi0EEESU_SU_EEEEENS5_IJNS4_10UnderscoreESX_SX_EEEEENS4_28SM100_TMA_2SM_LOAD_MULTICASTENS4_14ComposedLayoutINS4_7SwizzleILi2ELi4ELi3EEENS4_18smem_ptr_flag_bitsILi16EEENSS_INS5_IJNSA_ILi8EEESG_EEENS5_IJSG_SC_EEEEEEEvNS4_8identityENS4_18SM100_TMA_2SM_LOADES1A_vS1B_EENS_8epilogue10collective18CollectiveEpilogueINS1E_23Sm100TmaWarpSpecializedILi4ELi2ELi64ELb1ELb0EEEJNS5_IJNSA_ILi128EEESF_SG_EEENS5_IJNSS_IS1J_SC_EENSS_INSA_ILi64EEESC_EEEEESI_SJ_SI_SJ_NS1E_6fusion15FusionCallbacksIS1I_NS1P_17LinearCombinationISI_fSI_fLNS_15FloatRoundStyleE2EEES1K_S1O_JEEENS4_5SM1004TMEM4LOAD26SM100_TMEM_LOAD_32dp32b64xENS4_13SM90_TMA_LOADENS11_INS12_ILi3ELi4ELi3EEES15_NSS_INS5_IJS16_S1M_EEENS5_IJS1M_SC_EEEEEEENS4_39AutoVectorizingCopyWithAssumedAlignmentILi128EEENS4_14SM90_TMA_STOREES24_S26_S26_EEEvvEEEEvNT_6ParamsE --------------------------
	.section	.text._ZN7cutlass13device_kernelINS_4gemm6kernel13GemmUniversalIN4cute5tupleIJiiiiEEENS1_10collective13CollectiveMmaINS1_35MainloopSm100TmaUmmaWarpSpecializedILi3ELi2ELi2ENS5_IJNS4_1CILi2EEESB_NSA_ILi1EEEEEEEENS5_IJNSA_ILi256EEESF_NSA_ILi32EEEEEENS_6half_tENS5_IJlSC_lEEESI_SJ_NS4_8TiledMMAINS4_8MMA_AtomIJNS4_26SM100_MMA_F16BF16_2x1SM_SSISI_SI_fLi256ELi256ELNS4_4UMMA5MajorE0ELSO_0ELNSN_7ScaleInE0ELSP_0EEEEEENS4_6LayoutINS5_IJSC_SC_SC_EEENS5_IJNSA_ILi0EEESU_SU_EEEEENS5_IJNS4_10UnderscoreESX_SX_EEEEENS4_28SM100_TMA_2SM_LOAD_MULTICASTENS4_14ComposedLayoutINS4_7SwizzleILi2ELi4ELi3EEENS4_18smem_ptr_flag_bitsILi16EEENSS_INS5_IJNSA_ILi8EEESG_EEENS5_IJSG_SC_EEEEEEEvNS4_8identityENS4_18SM100_TMA_2SM_LOADES1A_vS1B_EENS_8epilogue10collective18CollectiveEpilogueINS1E_23Sm100TmaWarpSpecializedILi4ELi2ELi64ELb1ELb0EEEJNS5_IJNSA_ILi128EEESF_SG_EEENS5_IJNSS_IS1J_SC_EENSS_INSA_ILi64EEESC_EEEEESI_SJ_SI_SJ_NS1E_6fusion15FusionCallbacksIS1I_NS1P_17LinearCombinationISI_fSI_fLNS_15FloatRoundStyleE2EEES1K_S1O_JEEENS4_5SM1004TMEM4LOAD26SM100_TMEM_LOAD_32dp32b64xENS4_13SM90_TMA_LOADENS11_INS12_ILi3ELi4ELi3EEES15_NSS_INS5_IJS16_S1M_EEENS5_IJS1M_SC_EEEEEEENS4_39AutoVectorizingCopyWithAssumedAlignmentILi128EEENS4_14SM90_TMA_STOREES24_S26_S26_EEEvvEEEEvNT_6ParamsE,"ax",@progbits
	.align	128
.text._ZN7cutlass13device_kernelINS_4gemm6kernel13GemmUniversalIN4cute5tupleIJiiiiEEENS1_10collective13CollectiveMmaINS1_35MainloopSm100TmaUmmaWarpSpecializedILi3ELi2ELi2ENS5_IJNS4_1CILi2EEESB_NSA_ILi1EEEEEEEENS5_IJNSA_ILi256EEESF_NSA_ILi32EEEEEENS_6half_tENS5_IJlSC_lEEESI_SJ_NS4_8TiledMMAINS4_8MMA_AtomIJNS4_26SM100_MMA_F16BF16_2x1SM_SSISI_SI_fLi256ELi256ELNS4_4UMMA5MajorE0ELSO_0ELNSN_7ScaleInE0ELSP_0EEEEEENS4_6LayoutINS5_IJSC_SC_SC_EEENS5_IJNSA_ILi0EEESU_SU_EEEEENS5_IJNS4_10UnderscoreESX_SX_EEEEENS4_28SM100_TMA_2SM_LOAD_MULTICASTENS4_14ComposedLayoutINS4_7SwizzleILi2ELi4ELi3EEENS4_18smem_ptr_flag_bitsILi16EEENSS_INS5_IJNSA_ILi8EEESG_EEENS5_IJSG_SC_EEEEEEEvNS4_8identityENS4_18SM100_TMA_2SM_LOADES1A_vS1B_EENS_8epilogue10collective18CollectiveEpilogueINS1E_23Sm100TmaWarpSpecializedILi4ELi2ELi64ELb1ELb0EEEJNS5_IJNSA_ILi128EEESF_SG_EEENS5_IJNSS_IS1J_SC_EENSS_INSA_ILi64EEESC_EEEEESI_SJ_SI_SJ_NS1E_6fusion15FusionCallbacksIS1I_NS1P_17LinearCombinationISI_fSI_fLNS_15FloatRoundStyleE2EEES1K_S1O_JEEENS4_5SM1004TMEM4LOAD26SM100_TMEM_LOAD_32dp32b64xENS4_13SM90_TMA_LOADENS11_INS12_ILi3ELi4ELi3EEES15_NSS_INS5_IJS16_S1M_EEENS5_IJS1M_SC_EEEEEEENS4_39AutoVectorizingCopyWithAssumedAlignmentILi128EEENS4_14SM90_TMA_STOREES24_S26_S26_EEEvvEEEEvNT_6ParamsE:
        .type           _ZN7cutlass13device_kernelINS_4gemm6kernel13GemmUniversalIN4cute5tupleIJiiiiEEENS1_10collective13CollectiveMmaINS1_35MainloopSm100TmaUmmaWarpSpecializedILi3ELi2ELi2ENS5_IJNS4_1CILi2EEESB_NSA_ILi1EEEEEEEENS5_IJNSA_ILi256EEESF_NSA_ILi32EEEEEENS_6half_tENS5_IJlSC_lEEESI_SJ_NS4_8TiledMMAINS4_8MMA_AtomIJNS4_26SM100_MMA_F16BF16_2x1SM_SSISI_SI_fLi256ELi256ELNS4_4UMMA5MajorE0ELSO_0ELNSN_7ScaleInE0ELSP_0EEEEEENS4_6LayoutINS5_IJSC_SC_SC_EEENS5_IJNSA_ILi0EEESU_SU_EEEEENS5_IJNS4_10UnderscoreESX_SX_EEEEENS4_28SM100_TMA_2SM_LOAD_MULTICASTENS4_14ComposedLayoutINS4_7SwizzleILi2ELi4ELi3EEENS4_18smem_ptr_flag_bitsILi16EEENSS_INS5_IJNSA_ILi8EEESG_EEENS5_IJSG_SC_EEEEEEEvNS4_8identityENS4_18SM100_TMA_2SM_LOADES1A_vS1B_EENS_8epilogue10collective18CollectiveEpilogueINS1E_23Sm100TmaWarpSpecializedILi4ELi2ELi64ELb1ELb0EEEJNS5_IJNSA_ILi128EEESF_SG_EEENS5_IJNSS_IS1J_SC_EENSS_INSA_ILi64EEESC_EEEEESI_SJ_SI_SJ_NS1E_6fusion15FusionCallbacksIS1I_NS1P_17LinearCombinationISI_fSI_fLNS_15FloatRoundStyleE2EEES1K_S1O_JEEENS4_5SM1004TMEM4LOAD26SM100_TMEM_LOAD_32dp32b64xENS4_13SM90_TMA_LOADENS11_INS12_ILi3ELi4ELi3EEES15_NSS_INS5_IJS16_S1M_EEENS5_IJS1M_SC_EEEEEEENS4_39AutoVectorizingCopyWithAssumedAlignmentILi128EEENS4_14SM90_TMA_STOREES24_S26_S26_EEEvvEEEEvNT_6ParamsE,@function
        .size           _ZN7cutlass13device_kernelINS_4gemm6kernel13GemmUniversalIN4cute5tupleIJiiiiEEENS1_10collective13CollectiveMmaINS1_35MainloopSm100TmaUmmaWarpSpecializedILi3ELi2ELi2ENS5_IJNS4_1CILi2EEESB_NSA_ILi1EEEEEEEENS5_IJNSA_ILi256EEESF_NSA_ILi32EEEEEENS_6half_tENS5_IJlSC_lEEESI_SJ_NS4_8TiledMMAINS4_8MMA_AtomIJNS4_26SM100_MMA_F16BF16_2x1SM_SSISI_SI_fLi256ELi256ELNS4_4UMMA5MajorE0ELSO_0ELNSN_7ScaleInE0ELSP_0EEEEEENS4_6LayoutINS5_IJSC_SC_SC_EEENS5_IJNSA_ILi0EEESU_SU_EEEEENS5_IJNS4_10UnderscoreESX_SX_EEEEENS4_28SM100_TMA_2SM_LOAD_MULTICASTENS4_14ComposedLayoutINS4_7SwizzleILi2ELi4ELi3EEENS4_18smem_ptr_flag_bitsILi16EEENSS_INS5_IJNSA_ILi8EEESG_EEENS5_IJSG_SC_EEEEEEEvNS4_8identityENS4_18SM100_TMA_2SM_LOADES1A_vS1B_EENS_8epilogue10collective18CollectiveEpilogueINS1E_23Sm100TmaWarpSpecializedILi4ELi2ELi64ELb1ELb0EEEJNS5_IJNSA_ILi128EEESF_SG_EEENS5_IJNSS_IS1J_SC_EENSS_INSA_ILi64EEESC_EEEEESI_SJ_SI_SJ_NS1E_6fusion15FusionCallbacksIS1I_NS1P_17LinearCombinationISI_fSI_fLNS_15FloatRoundStyleE2EEES1K_S1O_JEEENS4_5SM1004TMEM4LOAD26SM100_TMEM_LOAD_32dp32b64xENS4_13SM90_TMA_LOADENS11_INS12_ILi3ELi4ELi3EEES15_NSS_INS5_IJS16_S1M_EEENS5_IJS1M_SC_EEEEEEENS4_39AutoVectorizingCopyWithAssumedAlignmentILi128EEENS4_14SM90_TMA_STOREES24_S26_S26_EEEvvEEEEvNT_6ParamsE,(.L_x_188 - _ZN7cutlass13device_kernelINS_4gemm6kernel13GemmUniversalIN4cute5tupleIJiiiiEEENS1_10collective13CollectiveMmaINS1_35MainloopSm100TmaUmmaWarpSpecializedILi3ELi2ELi2ENS5_IJNS4_1CILi2EEESB_NSA_ILi1EEEEEEEENS5_IJNSA_ILi256EEESF_NSA_ILi32EEEEEENS_6half_tENS5_IJlSC_lEEESI_SJ_NS4_8TiledMMAINS4_8MMA_AtomIJNS4_26SM100_MMA_F16BF16_2x1SM_SSISI_SI_fLi256ELi256ELNS4_4UMMA5MajorE0ELSO_0ELNSN_7ScaleInE0ELSP_0EEEEEENS4_6LayoutINS5_IJSC_SC_SC_EEENS5_IJNSA_ILi0EEESU_SU_EEEEENS5_IJNS4_10UnderscoreESX_SX_EEEEENS4_28SM100_TMA_2SM_LOAD_MULTICASTENS4_14ComposedLayoutINS4_7SwizzleILi2ELi4ELi3EEENS4_18smem_ptr_flag_bitsILi16EEENSS_INS5_IJNSA_ILi8EEESG_EEENS5_IJSG_SC_EEEEEEEvNS4_8identityENS4_18SM100_TMA_2SM_LOADES1A_vS1B_EENS_8epilogue10collective18CollectiveEpilogueINS1E_23Sm100TmaWarpSpecializedILi4ELi2ELi64ELb1ELb0EEEJNS5_IJNSA_ILi128EEESF_SG_EEENS5_IJNSS_IS1J_SC_EENSS_INSA_ILi64EEESC_EEEEESI_SJ_SI_SJ_NS1E_6fusion15FusionCallbacksIS1I_NS1P_17LinearCombinationISI_fSI_fLNS_15FloatRoundStyleE2EEES1K_S1O_JEEENS4_5SM1004TMEM4LOAD26SM100_TMEM_LOAD_32dp32b64xENS4_13SM90_TMA_LOADENS11_INS12_ILi3ELi4ELi3EEES15_NSS_INS5_IJS16_S1M_EEENS5_IJS1M_SC_EEEEEEENS4_39AutoVectorizingCopyWithAssumedAlignmentILi128EEENS4_14SM90_TMA_STOREES24_S26_S26_EEEvvEEEEvNT_6ParamsE)
        .other          _ZN7cutlass13device_kernelINS_4gemm6kernel13GemmUniversalIN4cute5tupleIJiiiiEEENS1_10collective13CollectiveMmaINS1_35MainloopSm100TmaUmmaWarpSpecializedILi3ELi2ELi2ENS5_IJNS4_1CILi2EEESB_NSA_ILi1EEEEEEEENS5_IJNSA_ILi256EEESF_NSA_ILi32EEEEEENS_6half_tENS5_IJlSC_lEEESI_SJ_NS4_8TiledMMAINS4_8MMA_AtomIJNS4_26SM100_MMA_F16BF16_2x1SM_SSISI_SI_fLi256ELi256ELNS4_4UMMA5MajorE0ELSO_0ELNSN_7ScaleInE0ELSP_0EEEEEENS4_6LayoutINS5_IJSC_SC_SC_EEENS5_IJNSA_ILi0EEESU_SU_EEEEENS5_IJNS4_10UnderscoreESX_SX_EEEEENS4_28SM100_TMA_2SM_LOAD_MULTICASTENS4_14ComposedLayoutINS4_7SwizzleILi2ELi4ELi3EEENS4_18smem_ptr_flag_bitsILi16EEENSS_INS5_IJNSA_ILi8EEESG_EEENS5_IJSG_SC_EEEEEEEvNS4_8identityENS4_18SM100_TMA_2SM_LOADES1A_vS1B_EENS_8epilogue10collective18CollectiveEpilogueINS1E_23Sm100TmaWarpSpecializedILi4ELi2ELi64ELb1ELb0EEEJNS5_IJNSA_ILi128EEESF_SG_EEENS5_IJNSS_IS1J_SC_EENSS_INSA_ILi64EEESC_EEEEESI_SJ_SI_SJ_NS1E_6fusion15FusionCallbacksIS1I_NS1P_17LinearCombinationISI_fSI_fLNS_15FloatRoundStyleE2EEES1K_S1O_JEEENS4_5SM1004TMEM4LOAD26SM100_TMEM_LOAD_32dp32b64xENS4_13SM90_TMA_LOADENS11_INS12_ILi3ELi4ELi3EEES15_NSS_INS5_IJS16_S1M_EEENS5_IJS1M_SC_EEEEEEENS4_39AutoVectorizingCopyWithAssumedAlignmentILi128EEENS4_14SM90_TMA_STOREES24_S26_S26_EEEvvEEEEvNT_6ParamsE,@"STO_CUDA_ENTRY STV_DEFAULT"
_ZN7cutlass13device_kernelINS_4gemm6kernel13GemmUniversalIN4cute5tupleIJiiiiEEENS1_10collective13CollectiveMmaINS1_35MainloopSm100TmaUmmaWarpSpecializedILi3ELi2ELi2ENS5_IJNS4_1CILi2EEESB_NSA_ILi1EEEEEEEENS5_IJNSA_ILi256EEESF_NSA_ILi32EEEEEENS_6half_tENS5_IJlSC_lEEESI_SJ_NS4_8TiledMMAINS4_8MMA_AtomIJNS4_26SM100_MMA_F16BF16_2x1SM_SSISI_SI_fLi256ELi256ELNS4_4UMMA5MajorE0ELSO_0ELNSN_7ScaleInE0ELSP_0EEEEEENS4_6LayoutINS5_IJSC_SC_SC_EEENS5_IJNSA_ILi0EEESU_SU_EEEEENS5_IJNS4_10UnderscoreESX_SX_EEEEENS4_28SM100_TMA_2SM_LOAD_MULTICASTENS4_14ComposedLayoutINS4_7SwizzleILi2ELi4ELi3EEENS4_18smem_ptr_flag_bitsILi16EEENSS_INS5_IJNSA_ILi8EEESG_EEENS5_IJSG_SC_EEEEEEEvNS4_8identityENS4_18SM100_TMA_2SM_LOADES1A_vS1B_EENS_8epilogue10collective18CollectiveEpilogueINS1E_23Sm100TmaWarpSpecializedILi4ELi2ELi64ELb1ELb0EEEJNS5_IJNSA_ILi128EEESF_SG_EEENS5_IJNSS_IS1J_SC_EENSS_INSA_ILi64EEESC_EEEEESI_SJ_SI_SJ_NS1E_6fusion15FusionCallbacksIS1I_NS1P_17LinearCombinationISI_fSI_fLNS_15FloatRoundStyleE2EEES1K_S1O_JEEENS4_5SM1004TMEM4LOAD26SM100_TMEM_LOAD_32dp32b64xENS4_13SM90_TMA_LOADENS11_INS12_ILi3ELi4ELi3EEES15_NSS_INS5_IJS16_S1M_EEENS5_IJS1M_SC_EEEEEEENS4_39AutoVectorizingCopyWithAssumedAlignmentILi128EEENS4_14SM90_TMA_STOREES24_S26_S26_EEEvvEEEEvNT_6ParamsE:
[----:B------:R-:W1:Y:S01]  /*0000*/  LDC R1, c[0x0][0x37c] ;  /* 0x0000df00ff017b82 */ /* 0x000e620000000800 */
[----:B------:R-:W2:Y:S01]  /*0010*/  S2R R160, SR_TID.X ;  /* 0x0000000000a07919 */ /* 0x000ea20000002100 */
[----:B------:R-:W3:Y:S06]  /*0020*/  LDCU.64 UR8, c[0x0][0x890] ;  /* 0x00011200ff0877ac */ /* 0x000eec0008000a00 */
[----:B------:R-:W4:Y:S01]  /*0030*/  S2UR UR47, SR_CgaCtaId ;  /* 0x00000000002f79c3 */ /* 0x000f220000008800 */
[----:B------:R-:W-:Y:S02]  /*0040*/  PRMT R146, RZ, 0x7610, R146 ;  /* 0x00007610ff927816 */ /* 0x000fe40000000092 */
[----:B------:R-:W-:Y:S01]  /*0050*/  ELECT P1, URZ, PT ;  /* 0x0000000000ff782f */ /* 0x000fe20003820000 */
[----:B---3--:R-:W-:-:S04]  /*0060*/  UISETP.NE.U32.AND UP0, UPT, UR8, URZ, UPT ;  /* 0x000000ff0800728c */ /* 0x008fc8000bf05070 */
[----:B------:R-:W-:Y:S02]  /*0070*/  UISETP.NE.AND.EX UP0, UPT, UR9, URZ, UPT, UP0 ;  /* 0x000000ff0900728c */ /* 0x000fe4000bf05300 */
[----:B----4-:R-:W-:Y:S02]  /*0080*/  ULOP3.LUT UR33, UR47, 0x1, URZ, 0xc0, !UPT ;  /* 0x000000012f217892 */ /* 0x010fe4000f8ec0ff */
[----:B------:R-:W-:Y:S01]  /*0090*/  ULOP3.LUT UR34, UR47, 0x1, URZ, 0x3c, !UPT ;  /* 0x000000012f227892 */ /* 0x000fe2000f8e3cff */
[----:B--2---:R-:W-:-:S05]  /*00a0*/  SHF.R.U32.HI R147, RZ, 0x5, R160 ;  /* 0x00000005ff937819 */ /* 0x004fca00000116a0 */
[----:B------:R-:W2:Y:S02]  /*00b0*/  SHFL.IDX PT, R0, R147, RZ, 0x1f ;  /* 0x00001fff93007589 */ /* 0x000ea400000e0000 */
[----:B--2---:R-:W-:Y:S01]  /*00c0*/  R2UR UR17, R0 ;  /* 0x00000000001172ca */ /* 0x004fe200000e0000 */
[----:B-1----:R-:W-:-:S14]  /*00d0*/  BRA.U UP0, `(.L_x_0) ;  /* 0x0000000100307547 */ /* 0x002fdc000b800000 */
[----:B------:R-:W1:Y:S02]  /*00e0*/  LDCU.64 UR4, c[0x0][0x888] ;  /* 0x00011100ff0477ac */ /* 0x000e640008000a00 */
[----:B-1----:R-:W-:-:S04]  /*00f0*/  UISETP.NE.U32.AND UP0, UPT, UR4, URZ, UPT ;  /* 0x000000ff0400728c */ /* 0x002fc8000bf05070 */
[----:B------:R-:W-:-:S09]  /*0100*/  UISETP.NE.AND.EX UP0, UPT, UR5, URZ, UPT, UP0 ;  /* 0x000000ff0500728c */ /* 0x000fd2000bf05300 */
[----:B------:R-:W-:Y:S05]  /*0110*/  BRA.U !UP0, `(.L_x_1) ;  /* 0x0000000108147547 */ /* 0x000fea000b800000 */
[----:B------:R-:W1:Y:S01]  /*0120*/  LDC.64 R2, c[0x0][0x888] ;  /* 0x00022200ff027b82 */ /* 0x000e620000000a00 */
[----:B------:R-:W1:Y:S02]  /*0130*/  LDCU.64 UR4, c[0x0][0x358] ;  /* 0x00006b00ff0477ac */ /* 0x000e640008000a00 */
[----:B-1----:R1:W5:Y:S01]  /*0140*/  LDG.E R73, desc[UR4][R2.64] ;  /* 0x0000000402497981 */ /* 0x002362000c1e1900 */
[----:B------:R-:W-:Y:S01]  /*0150*/  HFMA2 R146, -RZ, RZ, 0, 5.9604644775390625e-08 ;  /* 0x00000001ff927431 */ /* 0x000fe200000001ff */
[----:B------:R-:W-:Y:S05]  /*0160*/  BRA `(.L_x_0) ;  /* 0x00000000000c7947 */ /* 0x000fea0003800000 */
.L_x_1:
[----:B------:R-:W1:Y:S01]  /*0170*/  LDCU UR4, c[0x0][0x880] ;  /* 0x00011000ff0477ac */ /* 0x000e620008000800 */
[----:B------:R-:W-:Y:S01]  /*0180*/  HFMA2 R146, -RZ, RZ, 0, 5.9604644775390625e-08 ;  /* 0x00000001ff927431 */ /* 0x000fe200000001ff */
[----:B-1----:R-:W-:-:S07]  /*0190*/  MOV R73, UR4 ;  /* 0x0000000400497c02 */ /* 0x002fce0008000f00 */
.L_x_0:
[----:B------:R-:W2:Y:S02]  /*01a0*/  LDCU.64 UR4, c[0x0][0x8b0] ;  /* 0x00011600ff0477ac */ /* 0x000ea40008000a00 */
[----:B--2---:R-:W-:-:S04]  /*01b0*/  UISETP.NE.U32.AND UP0, UPT, UR4, URZ, UPT ;  /* 0x000000ff0400728c */ /* 0x004fc8000bf05070 */
[----:B------:R-:W-:-:S09]  /*01c0*/  UISETP.NE.AND.EX UP0, UPT, UR5, URZ, UPT, UP0 ;  /* 0x000000ff0500728c */ /* 0x000fd2000bf05300 */
[----:B------:R-:W-:Y:S05]  /*01d0*/  BRA.U UP0, `(.L_x_2) ;  /* 0x0000000100287547 */ /* 0x000fea000b800000 */
[----:B------:R-:W2:Y:S02]  /*01e0*/  LDCU.64 UR4, c[0x0][0x8a8] ;  /* 0x00011500ff0477ac */ /* 0x000ea40008000a00 */
[----:B--2---:R-:W-:-:S04]  /*01f0*/  UISETP.NE.U32.AND UP0, UPT, UR4, URZ, UPT ;  /* 0x000000ff0400728c */ /* 0x004fc8000bf05070 */
[----:B------:R-:W-:-:S09]  /*0200*/  UISETP.NE.AND.EX UP0, UPT, UR5, URZ, UPT, UP0 ;  /* 0x000000ff0500728c */ /* 0x000fd2000bf05300 */
[----:B------:R-:W-:Y:S05]  /*0210*/  BRA.U !UP0, `(.L_x_3) ;  /* 0x0000000108107547 */ /* 0x000fea000b800000 */
[----:B------:R-:W2:Y:S01]  /*0220*/  LDC.64 R70, c[0x0][0x8a8] ;  /* 0x00022a00ff467b82 */ /* 0x000ea20000000a00 */
[----:B------:R-:W2:Y:S02]  /*0230*/  LDCU.64 UR4, c[0x0][0x358] ;  /* 0x00006b00ff0477ac */ /* 0x000ea40008000a00 */
[----:B--2---:R2:W5:Y:S01]  /*0240*/  LDG.E R70, desc[UR4][R70.64] ;  /* 0x0000000446467981 */ /* 0x004562000c1e1900 */
[----:B------:R-:W-:Y:S05]  /*0250*/  BRA `(.L_x_2) ;  /* 0x0000000000087947 */ /* 0x000fea0003800000 */
.L_x_3:
[----:B------:R-:W2:Y:S02]  /*0260*/  LDCU UR4, c[0x0][0x8a0] ;  /* 0x00011400ff0477ac */ /* 0x000ea40008000800 */
[----:B--2---:R-:W-:Y:S02]  /*0270*/  MOV R70, UR4 ;  /* 0x0000000400467c02 */ /* 0x004fe40008000f00 */
.L_x_2:
[----:B------:R-:W-:Y:S01]  /*0280*/  IMAD.U32 R0, RZ, RZ, UR17 ;  /* 0x00000011ff007e24 */ /* 0x000fe2000f8e00ff */
[----:B------:R-:W-:Y:S04]  /*0290*/  BSSY.RECONVERGENT B0, `(.L_x_4) ;  /* 0x000000c000007945 */ /* 0x000fe80003800200 */
[C---:B------:R-:W-:Y:S02]  /*02a0*/  ISETP.NE.OR P2, PT, R0.reuse, 0x1, !P1 ;  /* 0x000000010000780c */ /* 0x040fe40004f45670 */
[----:B------:R-:W-:-:S11]  /*02b0*/  ISETP.NE.OR P0, PT, R0, 0x3, !P1 ;  /* 0x000000030000780c */ /* 0x000fd60004f05670 */
[----:B------:R-:W-:Y:S05]  /*02c0*/  @P2 BRA `(.L_x_5) ;  /* 0x0000000000202947 */ /* 0x000fea0003800000 */
[----:B------:R-:W3:Y:S02]  /*02d0*/  LDCU.64 UR4, c[0x0][0x348] ;  /* 0x00006900ff0477ac */ /* 0x000ee40008000a00 */
[----:B---3--:R-:W-:Y:S02]  /*02e0*/  UIADD3 UR6, UP1, UPT, UR4, 0x80, URZ ;  /* 0x0000008004067890 */ /* 0x008fe4000ff3e0ff */
[----:B------:R-:W-:Y:S02]  /*02f0*/  UIADD3 UR4, UP0, UPT, UR4, 0x180, URZ ;  /* 0x0000018004047890 */ /* 0x000fe4000ff1e0ff */
[----:B------:R-:W-:Y:S02]  /*0300*/  UIADD3.X UR7, UPT, UPT, URZ, UR5, URZ, UP1, !UPT ;  /* 0x00000005ff077290 */ /* 0x000fe40008ffe4ff */
[----:B------:R-:W-:-:S07]  /*0310*/  UIADD3.X UR5, UPT, UPT, URZ, UR5, URZ, UP0, !UPT ;  /* 0x00000005ff057290 */ /* 0x000fce00087fe4ff */
[----:B------:R3:W-:Y:S02]  /*0320*/  UTMACCTL.PF [UR6] ;  /* 0x00000000060079b9 */ /* 0x0007e40008040000 */
[----:B------:R3:W-:Y:S02]  /*0330*/  UTMACCTL.PF [UR4] ;  /* 0x00000000040079b9 */ /* 0x0007e40008040000 */
[----:B---3--:R-:W-:Y:S01]  /*0340*/  NOP ;  /* 0x0000000000007918 */ /* 0x008fe20000000000 */
.L_x_5:
[----:B------:R-:W-:Y:S05]  /*0350*/  BSYNC.RECONVERGENT B0 ;  /* 0x0000000000007941 */ /* 0x000fea0003800200 */
.L_x_4:
[----:B------:R-:W-:Y:S04]  /*0360*/  BSSY.RECONVERGENT B0, `(.L_x_6) ;  /* 0x000000a000007945 */ /* 0x000fe80003800200 */
        /* <DEDUP_REMOVED lines=9> */
.L_x_7:
[----:B------:R-:W-:Y:S05]  /*0400*/  BSYNC.RECONVERGENT B0 ;  /* 0x0000000000007941 */ /* 0x000fea0003800200 */
.L_x_6:
[----:B------:R-:W3:Y:S01]  /*0410*/  LDCU.64 UR4, c[0x0][0x888] ;  /* 0x00011100ff0477ac */ /* 0x000ee20008000a00 */
[----:B------:R-:W-:Y:S02]  /*0420*/  UISETP.EQ.U32.AND UP1, UPT, UR8, URZ, UPT ;  /* 0x000000ff0800728c */ /* 0x000fe4000bf22070 */
[----:B------:R-:W-:Y:S02]  /*0430*/  UPLOP3.LUT UP3, UPT, UPT, UPT, UPT, 0x80, 0x8 ;  /* 0x000000000008789c */ /* 0x000fe40003f6f070 */
[----:B---3--:R-:W-:-:S04]  /*0440*/  UISETP.NE.U32.AND UP0, UPT, UR4, URZ, UPT ;  /* 0x000000ff0400728c */ /* 0x008fc8000bf05070 */
[----:B------:R-:W-:-:S04]  /*0450*/  UISETP.NE.AND.EX UP0, UPT, UR5, URZ, UPT, UP0 ;  /* 0x000000ff0500728c */ /* 0x000fc8000bf05300 */
[----:B------:R-:W-:-:S04]  /*0460*/  UISETP.EQ.OR.EX UP2, UPT, UR9, URZ, !UP0, UP1 ;  /* 0x000000ff0900728c */ /* 0x000fc8000c742710 */
[----:B------:R-:W-:-:S06]  /*0470*/  UP2UR UR4, UPR, URZ, 0x4 ;  /* 0x00000004ff047883 */ /* 0x000fcc0008000000 */
[----:B------:R-:W-:Y:S01]  /*0480*/  MOV R149, UR4 ;  /* 0x0000000400957c02 */ /* 0x000fe20008000f00 */
[----:B------:R-:W-:Y:S06]  /*0490*/  BRA.U !UP2, `(.L_x_8) ;  /* 0x000000010a207547 */ /* 0x000fec000b800000 */
[----:B------:R-:W-:Y:S01]  /*04a0*/  UISETP.NE.U32.AND UP1, UPT, UR8, URZ, UPT ;  /* 0x000000ff0800728c */ /* 0x000fe2000bf25070 */
[----:B-----5:R-:W-:Y:S01]  /*04b0*/  FSETP.NEU.AND P0, PT, R73, RZ, PT ;  /* 0x000000ff4900720b */ /* 0x020fe20003f0d000 */
[----:B------:R-:W-:Y:S02]  /*04c0*/  USEL UR4, URZ, 0xffffffff, UP0 ;  /* 0xffffffffff047887 */ /* 0x000fe40008000000 */
[----:B------:R-:W-:-:S10]  /*04d0*/  UISETP.NE.AND.EX UP1, UPT, UR9, URZ, UPT, UP1 ;  /* 0x000000ff0900728c */ /* 0x000fd4000bf25310 */
[----:B------:R-:W-:Y:S01]  /*04e0*/  VOTEU.ANY UP0, P0 ;  /* 0x0000000000ff7886 */ /* 0x000fe20000000100 */
[----:B------:R-:W-:-:S04]  /*04f0*/  @!UP1 USEL UR4, URZ, 0xffffffff, UP0 ;  /* 0xffffffffff049887 */ /* 0x000fc80008000000 */
[----:B------:R-:W-:-:S04]  /*0500*/  ULOP3.LUT UR4, UR4, 0x1, URZ, 0xc0, !UPT ;  /* 0x0000000104047892 */ /* 0x000fc8000f8ec0ff */
[----:B------:R-:W-:-:S11]  /*0510*/  UISETP.NE.U32.AND UP3, UPT, UR4, 0x1, UPT ;  /* 0x000000010400788c */ /* 0x000fd6000bf65070 */
.L_x_8:
[----:B------:R-:W3:Y:S01]  /*0520*/  SHFL.IDX PT, R0, R147, RZ, 0x1f ;  /* 0x00001fff93007589 */ /* 0x000ee200000e0000 */
[----:B------:R-:W-:-:S04]  /*0530*/  UISETP.NE.AND UP0, UPT, UR17, 0x2, UPT ;  /* 0x000000021100788c */ /* 0x000fc8000bf05270 */
[----:B------:R-:W-:Y:S02]  /*0540*/  UISETP.EQ.AND UP1, UPT, UR33, URZ, !UP0 ;  /* 0x000000ff2100728c */ /* 0x000fe4000c722270 */
[----:B------:R-:W-:-:S04]  /*0550*/  USEL UR41, URZ, 0x1, UP0 ;  /* 0x00000001ff297887 */ /* 0x000fc80008000000 */
[----:B------:R-:W-:Y:S02]  /*0560*/  PLOP3.LUT P3, PT, P1, PT, UP1, 0x80, 0x8 ;  /* 0x000000000008781c */ /* 0x000fe40000f6f018 */
[----:B---3--:R-:W-:-:S13]  /*0570*/  ISETP.NE.AND P0, PT, R0, RZ, PT ;  /* 0x000000ff0000720c */ /* 0x008fda0003f05270 */
[----:B------:R-:W-:Y:S05]  /*0580*/  @P0 BRA `(.L_x_9) ;  /* 0x00000000004c0947 */ /* 0x000fea0003800000 */
[----:B------:R-:W-:Y:S01]  /*0590*/  UMOV UR4, 0x400 ;  /* 0x0000040000047882 */ /* 0x000fe20000000000 */
[----:B------:R-:W-:Y:S01]  /*05a0*/  UMOV UR8, 0x1 ;  /* 0x0000000100087882 */ /* 0x000fe20000000000 */
[----:B------:R-:W-:Y:S01]  /*05b0*/  UMOV UR6, 0x2 ;  /* 0x0000000200067882 */ /* 0x000fe20000000000 */
[----:B------:R-:W-:Y:S02]  /*05c0*/  ULEA UR4, UR47, UR4, 0x18 ;  /* 0x000000042f047291 */ /* 0x000fe4000f8ec0ff */
[----:B------:R-:W-:-:S04]  /*05d0*/  UIADD3 UR8, UPT, UPT, -UR8, 0x100000, URZ ;  /* 0x0010000008087890 */ /* 0x000fc8000fffe1ff */
[----:B------:R-:W-:Y:S02]  /*05e0*/  USHF.L.U32 UR9, UR8, 0xb, URZ ;  /* 0x0000000b08097899 */ /* 0x000fe400080006ff */
[----:B------:R-:W-:Y:S02]  /*05f0*/  USHF.L.U32 UR8, UR8, 0x1, URZ ;  /* 0x0000000108087899 */ /* 0x000fe400080006ff */
[----:B------:R-:W-:-:S04]  /*0600*/  UIADD3 UR6, UPT, UPT, -UR6, 0x100000, URZ ;  /* 0x0010000006067890 */ /* 0x000fc8000fffe1ff */
[----:B------:R-:W-:Y:S02]  /*0610*/  USHF.L.U32 UR7, UR6, 0xb, URZ ;  /* 0x0000000b06077899 */ /* 0x000fe400080006ff */
[----:B------:R-:W-:Y:S01]  /*0620*/  USHF.L.U32 UR6, UR6, 0x1, URZ ;  /* 0x0000000106067899 */ /* 0x000fe200080006ff */
[----:B------:R-:W-:Y:S01]  /*0630*/  ELECT P0, URZ, PT ;  /* 0x0000000000ff782f */ /* 0x000fe20003800000 */
[----:B------:R-:W3:Y:S02]  /*0640*/  FENCE.VIEW.ASYNC.S ;  /* 0x00000000000073c6 */ /* 0x000ee40000000000 */
[----:B---3--:R3:W4:Y:S08]  /*0650*/  SYNCS.EXCH.64 URZ, [UR4], UR8 ;  /* 0x0000000804ff75b2 */ /* 0x0087300008000100 */
[----:B------:R3:W1:Y:S01]  /*0660*/  SYNCS.EXCH.64 URZ, [UR4+0x18], UR6 ;  /* 0x0000180604ff75b2 */ /* 0x0006620008000100 */
[----:B------:R3:W1:Y:S01]  /*0670*/  SYNCS.EXCH.64 URZ, [UR4+0x8], UR8 ;  /* 0x0000080804ff75b2 */ /* 0x0006620008000100 */
[----:B------:R3:W1:Y:S01]  /*0680*/  SYNCS.EXCH.64 URZ, [UR4+0x20], UR6 ;  /* 0x0000200604ff75b2 */ /* 0x0006620008000100 */
[----:B------:R3:W1:Y:S01]  /*0690*/  SYNCS.EXCH.64 URZ, [UR4+0x10], UR8 ;  /* 0x0000100804ff75b2 */ /* 0x0006620008000100 */
[----:B------:R3:W1:Y:S01]  /*06a0*/  SYNCS.EXCH.64 URZ, [UR4+0x28], UR6 ;  /* 0x0000280604ff75b2 */ /* 0x0006620008000100 */
[----:B------:R-:W-:Y:S01]  /*06b0*/  NOP ;  /* 0x0000000000007918 */ /* 0x000fe20000000000 */
.L_x_9:
[----:B------:R-:W2:Y:S01]  /*06c0*/  SHFL.IDX PT, R0, R147, RZ, 0x1f ;  /* 0x00001fff93007589 */ /* 0x000ea200000e0000 */
[----:B------:R-:W-:Y:S01]  /*06d0*/  NOP ;  /* 0x0000000000007918 */ /* 0x000fe20000000000 */
[----:B--2---:R-:W-:-:S13]  /*06e0*/  ISETP.NE.AND P0, PT, R0, 0x1, PT ;  /* 0x000000010000780c */ /* 0x004fda0003f05270 */
[----:B------:R-:W-:Y:S05]  /*06f0*/  @P0 BRA `(.L_x_10) ;  /* 0x0000000000540947 */ /* 0x000fea0003800000 */
[----:B---3--:R-:W-:Y:S01]  /*0700*/  UMOV UR4, 0x400 ;  /* 0x0000040000047882 */ /* 0x008fe20000000000 */
        /* <DEDUP_REMOVED lines=10> */
[----:B------:R-:W2:Y:S02]  /*07b0*/  FENCE.VIEW.ASYNC.S ;  /* 0x00000000000073c6 */ /* 0x000ea40000000000 */
[----:B--2---:R2:W3:Y:S08]  /*07c0*/  SYNCS.EXCH.64 URZ, [UR4+0x30], UR8 ;  /* 0x0000300804ff75b2 */ /* 0x0044f00008000100 */
[----:B------:R2:W1:Y:S01]  /*07d0*/  SYNCS.EXCH.64 URZ, [UR4+0x50], UR6 ;  /* 0x0000500604ff75b2 */ /* 0x0004620008000100 */
[----:B------:R2:W1:Y:S01]  /*07e0*/  SYNCS.EXCH.64 URZ, [UR4+0x38], UR8 ;  /* 0x0000380804ff75b2 */ /* 0x0004620008000100 */
[----:B------:R2:W1:Y:S01]  /*07f0*/  SYNCS.EXCH.64 URZ, [UR4+0x58], UR6 ;  /* 0x0000580604ff75b2 */ /* 0x0004620008000100 */
[----:B------:R2:W1:Y:S01]  /*0800*/  SYNCS.EXCH.64 URZ, [UR4+0x40], UR8 ;  /* 0x0000400804ff75b2 */ /* 0x0004620008000100 */
[----:B------:R2:W1:Y:S01]  /*0810*/  SYNCS.EXCH.64 URZ, [UR4+0x60], UR6 ;  /* 0x0000600604ff75b2 */ /* 0x0004620008000100 */
[----:B------:R2:W1:Y:S01]  /*0820*/  SYNCS.EXCH.64 URZ, [UR4+0x48], UR8 ;  /* 0x0000480804ff75b2 */ /* 0x0004620008000100 */
[----:B------:R2:W1:Y:S01]  /*0830*/  SYNCS.EXCH.64 URZ, [UR4+0x68], UR6 ;  /* 0x0000680604ff75b2 */ /* 0x0004620008000100 */
[----:B------:R-:W-:Y:S01]  /*0840*/  NOP ;  /* 0x0000000000007918 */ /* 0x000fe20000000000 */
.L_x_10:
[----:B------:R-:W4:Y:S01]  /*0850*/  SHFL.IDX PT, R0, R147, RZ, 0x1f ;  /* 0x00001fff93007589 */ /* 0x000f2200000e0000 */
[----:B------:R-:W-:Y:S01]  /*0860*/  NOP ;  /* 0x0000000000007918 */ /* 0x000fe20000000000 */
[----:B----4-:R-:W-:-:S13]  /*0870*/  ISETP.NE.AND P0, PT, R0, 0x3, PT ;  /* 0x000000030000780c */ /* 0x010fda0003f05270 */
[----:B------:R-:W-:Y:S05]  /*0880*/  @P0 BRA `(.L_x_11) ;  /* 0x00000000002c0947 */ /* 0x000fea0003800000 */
[----:B--23--:R-:W-:Y:S01]  /*0890*/  UMOV UR6, 0x400 ;  /* 0x0000040000067882 */ /* 0x00cfe20000000000 */
[----:B------:R-:W-:Y:S01]  /*08a0*/  UMOV UR4, 0x20 ;  /* 0x0000002000047882 */ /* 0x000fe20000000000 */
[----:B------:R-:W-:Y:S02]  /*08b0*/  ULEA UR6, UR47, UR6, 0x18 ;  /* 0x000000062f067291 */ /* 0x000fe4000f8ec0ff */
[----:B------:R-:W-:-:S04]  /*08c0*/  UIADD3 UR4, UPT, UPT, -UR4, 0x100000, URZ ;  /* 0x0010000004047890 */ /* 0x000fc8000fffe1ff */
[----:B------:R-:W-:Y:S02]  /*08d0*/  USHF.L.U32 UR5, UR4, 0xb, URZ ;  /* 0x0000000b04057899 */ /* 0x000fe400080006ff */
[----:B------:R-:W-:Y:S01]  /*08e0*/  USHF.L.U32 UR4, UR4, 0x1, URZ ;  /* 0x0000000104047899 */ /* 0x000fe200080006ff */
[----:B------:R-:W-:Y:S01]  /*08f0*/  ELECT P0, URZ, PT ;  /* 0x0000000000ff782f */ /* 0x000fe20003800000 */
[----:B------:R-:W2:Y:S10]  /*0900*/  FENCE.VIEW.ASYNC.S ;  /* 0x00000000000073c6 */ /* 0x000eb40000000000 */
[----:B--2---:R4:W2:Y:S01]  /*0910*/  SYNCS.EXCH.64 URZ, [UR6+0x70], UR4 ;  /* 0x0000700406ff75b2 */ /* 0x0048a20008000100 */
[----:B------:R4:W3:Y:S02]  /*0920*/  SYNCS.EXCH.64 URZ, [UR6+0x78], UR4 ;  /* 0x0000780406ff75b2 */ /* 0x0008e40008000100 */
[----:B----4-:R-:W-:Y:S01]  /*0930*/  NOP ;  /* 0x0000000000007918 */ /* 0x010fe20000000000 */
.L_x_11:
[----:B------:R-:W4:Y:S01]  /*0940*/  SHFL.IDX PT, R0, R147, RZ, 0x1f ;  /* 0x00001fff93007589 */ /* 0x000f2200000e0000 */
[----:B------:R-:W-:Y:S01]  /*0950*/  NOP ;  /* 0x0000000000007918 */ /* 0x000fe20000000000 */
[----:B----4-:R-:W-:-:S13]  /*0960*/  ISETP.NE.AND P0, PT, R0, 0x4, PT ;  /* 0x000000040000780c */ /* 0x010fda0003f05270 */
[----:B------:R-:W-:Y:S05]  /*0970*/  @P0 BRA `(.L_x_12) ;  /* 0x0000000000480947 */ /* 0x000fea0003800000 */
[----:B--23--:R-:W-:Y:S01]  /*0980*/  UMOV UR4, 0x3a0 ;  /* 0x000003a000047882 */ /* 0x00cfe20000000000 */
[----:B------:R-:W-:Y:S01]  /*0990*/  UMOV UR6, 0x400 ;  /* 0x0000040000067882 */ /* 0x000fe20000000000 */
[----:B------:R-:W-:Y:S01]  /*09a0*/  USEL UR4, UR4, 0x320, UP3 ;  /* 0x0000032004047887 */ /* 0x000fe20009800000 */
        /* <DEDUP_REMOVED lines=10> */
[----:B--2---:R4:W2:Y:S08]  /*0a50*/  SYNCS.EXCH.64 URZ, [UR6+0x80], UR8 ;  /* 0x0000800806ff75b2 */ /* 0x0048b00008000100 */
[----:B------:R4:W3:Y:S01]  /*0a60*/  SYNCS.EXCH.64 URZ, [UR6+0x90], UR4 ;  /* 0x0000900406ff75b2 */ /* 0x0008e20008000100 */
[----:B------:R4:W1:Y:S01]  /*0a70*/  SYNCS.EXCH.64 URZ, [UR6+0x88], UR8 ;  /* 0x0000880806ff75b2 */ /* 0x0008620008000100 */
[----:B------:R4:W1:Y:S02]  /*0a80*/  SYNCS.EXCH.64 URZ, [UR6+0x98], UR4 ;  /* 0x0000980406ff75b2 */ /* 0x0008640008000100 */
[----:B----4-:R-:W-:Y:S01]  /*0a90*/  NOP ;  /* 0x0000000000007918 */ /* 0x010fe20000000000 */
.L_x_12:
[----:B------:R-:W4:Y:S01]  /*0aa0*/  SHFL.IDX PT, R0, R147, RZ, 0x1f ;  /* 0x00001fff93007589 */ /* 0x000f2200000e0000 */
[----:B------:R-:W-:Y:S01]  /*0ab0*/  NOP ;  /* 0x0000000000007918 */ /* 0x000fe20000000000 */
[----:B----4-:R-:W-:-:S13]  /*0ac0*/  ISETP.NE.AND P0, PT, R0, 0x5, PT ;  /* 0x000000050000780c */ /* 0x010fda0003f05270 */
[----:B------:R-:W-:Y:S05]  /*0ad0*/  @P0 BRA `(.L_x_13) ;  /* 0x0000000000440947 */ /* 0x000fea0003800000 */
[----:B--23--:R-:W-:Y:S01]  /*0ae0*/  UMOV UR4, 0x400 ;  /* 0x0000040000047882 */ /* 0x00cfe20000000000 */
        /* <DEDUP_REMOVED lines=16> */
.L_x_13:
[----:B------:R-:W4:Y:S01]  /*0bf0*/  SHFL.IDX PT, R0, R147, RZ, 0x1f ;  /* 0x00001fff93007589 */ /* 0x000f2200000e0000 */
[----:B------:R-:W-:Y:S01]  /*0c00*/  ISETP.NE.OR P1, PT, RZ, UR17, !P1 ;  /* 0x00000011ff007c0c */ /* 0x000fe2000cf25670 */
        /* <DEDUP_REMOVED lines=12> */
[----:B------:R4:W3:Y:S01]  /*0cd0*/  SYNCS.EXCH.64 URZ, [UR4+0xd0], UR6 ;  /* 0x0000d00604ff75b2 */ /* 0x0008e20008000100 */
[----:B------:R4:W1:Y:S01]  /*0ce0*/  SYNCS.EXCH.64 URZ, [UR4+0xc8], UR6 ;  /* 0x0000c80604ff75b2 */ /* 0x0008620008000100 */
[----:B------:R4:W1:Y:S02]  /*0cf0*/  SYNCS.EXCH.64 URZ, [UR4+0xd8], UR6 ;  /* 0x0000d80604ff75b2 */ /* 0x0008640008000100 */
[----:B----4-:R-:W-:Y:S01]  /*0d00*/  NOP ;  /* 0x0000000000007918 */ /* 0x010fe20000000000 */
.L_x_14:
[----:B------:R-:W-:Y:S01]  /*0d10*/  VOTEU.ALL UP0, P1 ;  /* 0x0000000000ff7886 */ /* 0x000fe20000800000 */
[----:B--23--:R-:W-:Y:S01]  /*0d20*/  UMOV UR4, 0x20 ;  /* 0x0000002000047882 */ /* 0x00cfe20000000000 */
[----:B------:R-:W2:Y:S01]  /*0d30*/  LDCU UR7, c[0x0][0x36c] ;  /* 0x00006d80ff0777ac */ /* 0x000ea20008000800 */
[----:B------:R-:W-:Y:S01]  /*0d40*/  NOP ;  /* 0x0000000000007918 */ /* 0x000fe20000000000 */
[----:B------:R-:W-:Y:S01]  /*0d50*/  LOP3.LUT R0, R160, 0x1f, RZ, 0xc0, !PT ;  /* 0x0000001fa0007812 */ /* 0x000fe200078ec0ff */
[----:B------:R-:W-:Y:S01]  /*0d60*/  @!UP0 UMOV UR6, 0x400 ;  /* 0x0000040000068882 */ /* 0x000fe20000000000 */
[----:B------:R-:W-:-:S04]  /*0d70*/  @!UP0 UIADD3 UR4, UPT, UPT, -UR4, 0x100000, URZ ;  /* 0x0010000004048890 */ /* 0x000fc8000fffe1ff */
[----:B------:R-:W-:Y:S02]  /*0d80*/  @!UP0 USHF.L.U32 UR5, UR4, 0xb, URZ ;  /* 0x0000000b04058899 */ /* 0x000fe400080006ff */
[----:B------:R-:W-:Y:S02]  /*0d90*/  @!UP0 USHF.L.U32 UR4, UR4, 0x1, URZ ;  /* 0x0000000104048899 */ /* 0x000fe400080006ff */
[----:B------:R-:W-:Y:S01]  /*0da0*/  @!UP0 ULEA UR6, UR47, UR6, 0x18 ;  /* 0x000000062f068291 */ /* 0x000fe2000f8ec0ff */
[----:B------:R-:W-:Y:S01]  /*0db0*/  VOTEU.ALL UP0, P1 ;  /* 0x0000000000ff7886 */ /* 0x000fe20000800000 */
[----:B------:R-:W-:Y:S02]  /*0dc0*/  UISETP.NE.AND UP4, UPT, UR17, URZ, UPT ;  /* 0x000000ff1100728c */ /* 0x000fe4000bf85270 */
[----:B--2---:R-:W-:Y:S01]  /*0dd0*/  UISETP.EQ.U32.AND UP5, UPT, UR7, 0x1, UPT ;  /* 0x000000010700788c */ /* 0x004fe2000bfa2070 */
[----:B------:R-:W2:Y:S07]  /*0de0*/  FENCE.VIEW.ASYNC.S ;  /* 0x00000000000073c6 */ /* 0x000eae0000000000 */
[----:B--2---:R2:W3:Y:S01]  /*0df0*/  @!UP0 SYNCS.EXCH.64 URZ, [UR6+0xe0], UR4 ;  /* 0x0000e00406ff85b2 */ /* 0x0044e20008000100 */
[----:B------:R-:W-:Y:S05]  /*0e00*/  BRA.U !UP5, `(.L_x_15) ;  /* 0x000000010d087547 */ /* 0x000fea000b800000 */
[----:B-1-3--:R-:W-:Y:S01]  /*0e10*/  UCGABAR_ARV ;  /* 0x00000000000079c7 */ /* 0x00afe20008000000 */
[----:B------:R-:W-:Y:S05]  /*0e20*/  BRA `(.L_x_16) ;  /* 0x0000000000047947 */ /* 0x000fea0003800000 */
.L_x_15:
[----:B-1-3--:R-:W-:Y:S01]  /*0e30*/  NOP ;  /* 0x0000000000007918 */ /* 0x00afe20000000000 */
.L_x_16:
[----:B------:R-:W1:Y:S01]  /*0e40*/  S2UR UR16, SR_CTAID.X ;  /* 0x00000000001079c3 */ /* 0x000e620000002500 */
[----:B------:R-:W-:-:S05]  /*0e50*/  CS2R.32 R148, SR_CgaSize ;  /* 0x0000000000947805 */ /* 0x000fca0000008a00 */
[----:B------:R-:W-:-:S05]  /*0e60*/  IMAD R148, R148, -0xa0, RZ ;  /* 0xffffff6094947824 */ /* 0x000fca00078e02ff */
[----:B--2---:R-:W-:-:S14]  /*0e70*/  R2UR UR5, R148 ;  /* 0x00000000940572ca */ /* 0x004fdc00000e0000 */
[----:B------:R-:W2:Y:S01]  /*0e80*/  LDCU UR5, c[0x0][UR5+0x2b0] ;  /* 0x00005600050577ac */ /* 0x000ea20008000800 */
[----:B------:R-:W-:-:S05]  /*0e90*/  CS2R.32 R148, SR_CgaSize ;  /* 0x0000000000947805 */ /* 0x000fca0000008a00 */
[----:B------:R-:W-:-:S05]  /*0ea0*/  IMAD R148, R148, -0xa0, RZ ;  /* 0xffffff6094947824 */ /* 0x000fca00078e02ff */
[----:B------:R-:W-:-:S14]  /*0eb0*/  R2UR UR4, R148 ;  /* 0x00000000940472ca */ /* 0x000fdc00000e0000 */
[----:B------:R-:W3:Y:S01]  /*0ec0*/  LDCU UR4, c[0x0][UR4+0x2b4] ;  /* 0x00005680040477ac */ /* 0x000ee20008000800 */
[----:B------:R-:W4:Y:S01]  /*0ed0*/  S2UR UR7, SR_CTAID.Y ;  /* 0x00000000000779c3 */ /* 0x000f220000002600 */
[----:B------:R-:W-:-:S05]  /*0ee0*/  CS2R.32 R148, SR_CgaSize ;  /* 0x0000000000947805 */ /* 0x000fca0000008a00 */
[----:B------:R-:W-:-:S05]  /*0ef0*/  IMAD R148, R148, -0xa0, RZ ;  /* 0xffffff6094947824 */ /* 0x000fca00078e02ff */
[----:B------:R-:W-:-:S14]  /*0f00*/  R2UR UR8, R148 ;  /* 0x00000000940872ca */ /* 0x000fdc00000e0000 */
[----:B------:R-:W3:Y:S01]  /*0f10*/  LDCU UR8, c[0x0][UR8+0x2a0] ;  /* 0x00005400080877ac */ /* 0x000ee20008000800 */
[----:B------:R-:W3:Y:S01]  /*0f20*/  LDCU UR21, c[0x0][0xb24] ;  /* 0x00016480ff1577ac */ /* 0x000ee20008000800 */
[----:B------:R-:W1:Y:S01]  /*0f30*/  S2UR UR36, SR_CTAID.Z ;  /* 0x00000000002479c3 */ /* 0x000e620000002700 */
[----:B------:R-:W-:-:S05]  /*0f40*/  CS2R.32 R148, SR_CgaSize ;  /* 0x0000000000947805 */ /* 0x000fca0000008a00 */
[----:B------:R-:W-:-:S05]  /*0f50*/  IMAD R148, R148, -0xa0, RZ ;  /* 0xffffff6094947824 */ /* 0x000fca00078e02ff */
[----:B------:R-:W-:-:S14]  /*0f60*/  R2UR UR63, R148 ;  /* 0x00000000943f72ca */ /* 0x000fdc00000e0000 */
[----:B------:R-:W3:Y:S01]  /*0f70*/  LDCU UR63, c[0x0][UR63+0x2a4] ;  /* 0x000054803f3f77ac */ /* 0x000ee20008000800 */
[----:B------:R-:W-:Y:S02]  /*0f80*/  UISETP.GT.U32.AND UP0, UPT, UR33, 0xffff, UPT ;  /* 0x0000ffff2100788c */ /* 0x000fe4000bf04070 */
[----:B------:R-:W-:Y:S01]  /*0f90*/  USHF.L.U32 UR27, UR47, 0xa, URZ ;  /* 0x0000000a2f1b7899 */ /* 0x000fe200080006ff */
[----:B-1----:R-:W-:Y:S01]  /*0fa0*/  I2FP.F32.U32 R3, UR16 ;  /* 0x0000001000037c45 */ /* 0x002fe20008201000 */
[----:B------:R-:W-:Y:S01]  /*0fb0*/  UMOV UR30, 0x5 ;  /* 0x00000005001e7882 */ /* 0x000fe20000000000 */
[----:B------:R-:W1:Y:S03]  /*0fc0*/  LDCU UR42, c[0x0][0xb24] ;  /* 0x00016480ff2a77ac */ /* 0x000e660008000800 */
[----:B--2---:R-:W-:Y:S01]  /*0fd0*/  FMUL R3, R3, UR5 ;  /* 0x0000000503037c20 */ /* 0x004fe20008400000 */
[----:B------:R-:W2:Y:S01]  /*0fe0*/  LDCU UR29, c[0x0][0xb30] ;  /* 0x00016600ff1d77ac */ /* 0x000ea20008000800 */
[----:B----4-:R-:W-:Y:S01]  /*0ff0*/  I2FP.F32.U32 R2, UR7 ;  /* 0x0000000700027c45 */ /* 0x010fe20008201000 */
[----:B------:R-:W-:-:S03]  /*1000*/  USHF.L.U32 UR45, UR16, 0x7, URZ ;  /* 0x00000007102d7899 */ /* 0x000fc600080006ff */
[----:B------:R-:W4:Y:S01]  /*1010*/  F2I.U32.TRUNC.NTZ R3, R3 ;  /* 0x0000000300037305 */ /* 0x000f22000020f000 */
[----:B------:R-:W-:Y:S01]  /*1020*/  USEL UR26, UR33, 0xffff, !UP0 ;  /* 0x0000ffff211a7887 */ /* 0x000fe2000c000000 */
[----:B---3--:R-:W-:Y:S01]  /*1030*/  FMUL R2, R2, UR4 ;  /* 0x0000000402027c20 */ /* 0x008fe20008400000 */
[----:B------:R-:W-:Y:S01]  /*1040*/  UISETP.GE.AND UP2, UPT, UR21, 0x1, UPT ;  /* 0x000000011500788c */ /* 0x000fe2000bf46270 */
[----:B------:R-:W-:-:S04]  /*1050*/  UMOV UR20, UR7 ;  /* 0x0000000700147c82 */ /* 0x000fc80008000000 */
[----:B------:R-:W3:Y:S01]  /*1060*/  F2I.U32.TRUNC.NTZ R2, R2 ;  /* 0x0000000200027305 */ /* 0x000ee2000020f000 */
[----:B----4-:R-:W-:Y:S02]  /*1070*/  R2UR UR4, R3 ;  /* 0x00000000030472ca */ /* 0x010fe400000e0000 */
[----:B------:R-:W-:Y:S02]  /*1080*/  PRMT R3, RZ, 0x7610, R3 ;  /* 0x00007610ff037816 */ /* 0x000fe40000000003 */
[----:B---3--:R-:W-:Y:S02]  /*1090*/  R2UR UR6, R2 ;  /* 0x00000000020672ca */ /* 0x008fe400000e0000 */
[----:B------:R-:W-:-:S07]  /*10a0*/  PRMT R2, RZ, 0x7610, R2 ;  /* 0x00007610ff027816 */ /* 0x000fce0000000002 */
[----:B------:R-:W-:-:S04]  /*10b0*/  UIADD3 UR5, UPT, UPT, -UR4, URZ, URZ ;  /* 0x000000ff04057290 */ /* 0x000fc8000fffe1ff */
[----:B------:R-:W-:Y:S02]  /*10c0*/  UIMAD UR5, UR8, UR5, UR16 ;  /* 0x00000005080572a4 */ /* 0x000fe4000f8e0210 */
[----:B------:R-:W-:-:S04]  /*10d0*/  UIADD3 UR4, UPT, UPT, -UR6, URZ, URZ ;  /* 0x000000ff06047290 */ /* 0x000fc8000fffe1ff */
[----:B------:R-:W-:Y:S01]  /*10e0*/  IMAD.U32 R148, RZ, RZ, UR5 ;  /* 0x00000005ff947e24 */ /* 0x000fe2000f8e00ff */
[----:B------:R-:W-:Y:S01]  /*10f0*/  UIMAD UR63, UR63, UR4, UR7 ;  /* 0x000000043f3f72a4 */ /* 0x000fe2000f8e0207 */
[----:B-12---:R-:W-:Y:S11]  /*1100*/  BRA.U UP4, `(.L_x_17) ;  /* 0x0000000104407547 */ /* 0x006ff6000b800000 */
[----:B------:R-:W-:-:S13]  /*1110*/  R2UR UR4, R148 ;  /* 0x00000000940472ca */ /* 0x000fda00000e0000 */
[----:B------:R-:W-:Y:S02]  /*1120*/  UISETP.GT.U32.AND UP0, UPT, UR4, 0x1, UPT ;  /* 0x000000010400788c */ /* 0x000fe4000bf04070 */
[----:B------:R-:W-:Y:S02]  /*1130*/  ULOP3.LUT UR4, UR4, 0xfffffffe, URZ, 0xc0, !UPT ;  /* 0xfffffffe04047892 */ /* 0x000fe4000f8ec0ff */
[----:B------:R-:W-:Y:S02]  /*1140*/  UISETP.NE.AND UP1, UPT, UR63, URZ, UP0 ;  /* 0x000000ff3f00728c */ /* 0x000fe40008725270 */
[----:B------:R-:W-:Y:S02]  /*1150*/  UISETP.NE.AND UP0, UPT, UR63, 0x1, UP0 ;  /* 0x000000013f00788c */ /* 0x000fe40008705270 */
[----:B------:R-:W-:Y:S02]  /*1160*/  USEL UR7, URZ, 0x1, UP1 ;  /* 0x00000001ff077887 */ /* 0x000fe40008800000 */
[----:B------:R-:W-:-:S02]  /*1170*/  USEL UR6, URZ, 0x4, UP0 ;  /* 0x00000004ff067887 */ /* 0x000fc40008000000 */
[----:B------:R-:W-:Y:S02]  /*1180*/  USEL UR5, URZ, 0x2, UP1 ;  /* 0x00000002ff057887 */ /* 0x000fe40008800000 */
[----:B------:R-:W-:Y:S02]  /*1190*/  ULEA UR4, UR63, UR4, 0x1 ;  /* 0x000000043f047291 */ /* 0x000fe4000f8e08ff */
[----:B------:R-:W-:Y:S02]  /*11a0*/  USEL UR8, URZ, 0x8, UP0 ;  /* 0x00000008ff087887 */ /* 0x000fe40008000000 */
[----:B------:R-:W-:-:S03]  /*11b0*/  UIADD3 UR5, UPT, UPT, UR5, UR6, UR7 ;  /* 0x0000000605057290 */ /* 0x000fc6000fffe007 */
[----:B------:R-:W-:Y:S01]  /*11c0*/  UMOV UR6, 0x3 ;  /* 0x0000000300067882 */ /* 0x000fe20000000000 */
[----:B------:R-:W-:Y:S02]  /*11d0*/  UIADD3 UR5, UPT, UPT, UR5, UR8, URZ ;  /* 0x0000000805057290 */ /* 0x000fe4000fffe0ff */
[----:B------:R-:W-:-:S04]  /*11e0*/  USHF.L.U32 UR4, UR6, UR4, URZ ;  /* 0x0000000406047299 */ /* 0x000fc800080006ff */
[----:B------:R-:W-:Y:S02]  /*11f0*/  MOV R3, UR5 ;  /* 0x0000000500037c02 */ /* 0x000fe40008000f00 */
[----:B------:R-:W-:Y:S02]  /*1200*/  IMAD.U32 R2, RZ, RZ, UR4 ;  /* 0x00000004ff027e24 */ /* 0x000fe4000f8e00ff */
.L_x_17:
[----:B------:R-:W-:Y:S05]  /*1210*/  BRA.U !UP2, `(.L_x_18) ;  /* 0x000000010ad47547 */ /* 0x000fea000b800000 */
[----:B------:R-:W1:Y:S01]  /*1220*/  LDCU.128 UR12, c[0x0][0xb10] ;  /* 0x00016200ff0c77ac */ /* 0x000e620008000c00 */
[----:B------:R-:W2:Y:S01]  /*1230*/  LDCU UR6, c[0x0][0x370] ;  /* 0x00006e00ff0677ac */ /* 0x000ea20008000800 */
[----:B------:R-:W3:Y:S01]  /*1240*/  LDCU UR5, c[0x0][0x374] ;  /* 0x00006e80ff0577ac */ /* 0x000ee20008000800 */
[----:B------:R-:W4:Y:S01]  /*1250*/  LDCU UR28, c[0x0][0xb0c] ;  /* 0x00016180ff1c77ac */ /* 0x000f220008000800 */
[----:B------:R-:W4:Y:S01]  /*1260*/  LDCU UR4, c[0x0][0xb20] ;  /* 0x00016400ff0477ac */ /* 0x000f220008000800 */
[----:B------:R-:W4:Y:S01]  /*1270*/  LDCU.64 UR8, c[0x0][0xb28] ;  /* 0x00016500ff0877ac */ /* 0x000f220008000a00 */
[----:B-1----:R-:W-:Y:S02]  /*1280*/  UISETP.NE.AND UP0, UPT, UR14, 0x1, UPT ;  /* 0x000000010e00788c */ /* 0x002fe4000bf05270 */
[----:B---3--:R-:W-:Y:S02]  /*1290*/  UIMAD.WIDE.U32 UR10, UR5, UR15, URZ ;  /* 0x0000000f050a72a5 */ /* 0x008fe4000f8e00ff */
[----:B--2---:R-:W-:-:S02]  /*12a0*/  UIMAD.WIDE.U32 UR22, UR6, UR12, URZ ;  /* 0x0000000c061672a5 */ /* 0x004fc4000f8e00ff */
[----:B----4-:R-:W-:Y:S02]  /*12b0*/  UISETP.NE.AND UP1, UPT, UR28, 0x1, UPT ;  /* 0x000000011c00788c */ /* 0x010fe4000bf25270 */
[----:B------:R-:W-:Y:S01]  /*12c0*/  UISETP.NE.AND UP2, UPT, UR21, 0x1, UPT ;  /* 0x000000011500788c */ /* 0x000fe2000bf45270 */
[----:B------:R-:W-:Y:S02]  /*12d0*/  UMOV UR10, UR11 ;  /* 0x0000000b000a7c82 */ /* 0x000fe40008000000 */
[----:B------:R-:W-:Y:S01]  /*12e0*/  UMOV UR22, UR23 ;  /* 0x0000001700167c82 */ /* 0x000fe20008000000 */
[----:B------:R-:W-:Y:S02]  /*12f0*/  @UP0 USHF.R.U32.HI UR5, URZ, UR4, UR10 ;  /* 0x00000004ff050299 */ /* 0x000fe4000801160a */
[----:B------:R-:W-:Y:S02]  /*1300*/  UIMAD.WIDE.U32 UR24, UR20, UR15, URZ ;  /* 0x0000000f141872a5 */ /* 0x000fe4000f8e00ff */
[----:B------:R-:W-:-:S02]  /*1310*/  UIMAD.WIDE.U32 UR10, UR5, UR8, URZ ;  /* 0x00000008050a72a5 */ /* 0x000fc4000f8e00ff */
[----:B------:R-:W-:Y:S02]  /*1320*/  @UP1 USHF.R.U32.HI UR6, URZ, UR13, UR22 ;  /* 0x0000000dff061299 */ /* 0x000fe40008011616 */
[----:B------:R-:W-:Y:S02]  /*1330*/  UIMAD.WIDE.U32 UR18, UR16, UR12, URZ ;  /* 0x0000000c101272a5 */ /* 0x000fe4000f8e00ff */
[----:B------:R-:W-:Y:S01]  /*1340*/  UIMAD.WIDE.U32 UR22, UR6, UR8, URZ ;  /* 0x00000008061672a5 */ /* 0x000fe2000f8e00ff */
[----:B------:R-:W-:Y:S01]  /*1350*/  UMOV UR24, UR25 ;  /* 0x0000001900187c82 */ /* 0x000fe20008000000 */
[----:B------:R-:W-:Y:S01]  /*1360*/  UMOV UR10, UR11 ;  /* 0x0000000b000a7c82 */ /* 0x000fe20008000000 */
[----:B------:R-:W-:Y:S02]  /*1370*/  USHF.R.U32.HI UR24, URZ, UR4, UR24 ;  /* 0x00000004ff187299 */ /* 0x000fe40008011618 */
[----:B------:R-:W-:Y:S02]  /*1380*/  @UP2 USHF.R.U32.HI UR5, URZ, UR9, UR10 ;  /* 0x00000009ff052299 */ /* 0x000fe4000801160a */
[----:B------:R-:W-:Y:S01]  /*1390*/  UMOV UR7, UR23 ;  /* 0x0000001700077c82 */ /* 0x000fe20008000000 */
[----:B------:R-:W-:Y:S01]  /*13a0*/  UMOV UR18, UR19 ;  /* 0x0000001300127c82 */ /* 0x000fe20008000000 */
[----:B------:R-:W-:-:S02]  /*13b0*/  @UP2 USHF.R.U32.HI UR6, URZ, UR9, UR7 ;  /* 0x00000009ff062299 */ /* 0x000fc40008011607 */
[----:B------:R-:W-:Y:S02]  /*13c0*/  USHF.R.U32.HI UR13, URZ, UR13, UR18 ;  /* 0x0000000dff0d7299 */ /* 0x000fe40008011612 */
[----:B------:R-:W-:Y:S02]  /*13d0*/  USEL UR4, UR20, UR24, !UP0 ;  /* 0x0000001814047287 */ /* 0x000fe4000c000000 */
[----:B------:R-:W-:Y:S02]  /*13e0*/  UIMAD UR7, UR5, UR21, URZ ;  /* 0x00000015050772a4 */ /* 0x000fe4000f8e02ff */
[----:B------:R-:W-:Y:S02]  /*13f0*/  USEL UR5, UR16, UR13, !UP1 ;  /* 0x0000000d10057287 */ /* 0x000fe4000c800000 */
[----:B------:R-:W-:Y:S02]  /*1400*/  UIMAD UR12, UR6, UR21, URZ ;  /* 0x00000015060c72a4 */ /* 0x000fe4000f8e02ff */
[----:B------:R-:W-:-:S02]  /*1410*/  UISETP.GE.AND UP0, UPT, UR4, UR7, UPT ;  /* 0x000000070400728c */ /* 0x000fc4000bf06270 */
[----:B------:R-:W-:Y:S02]  /*1420*/  UIMAD.WIDE.U32 UR10, UR4, UR8, URZ ;  /* 0x00000008040a72a5 */ /* 0x000fe4000f8e00ff */
[----:B------:R-:W-:Y:S02]  /*1430*/  UISETP.GE.OR UP0, UPT, UR5, UR12, UP0 ;  /* 0x0000000c0500728c */ /* 0x000fe40008706670 */
[----:B------:R-:W-:Y:S02]  /*1440*/  UIMAD.WIDE.U32 UR12, UR5, UR8, URZ ;  /* 0x00000008050c72a5 */ /* 0x000fe4000f8e00ff */
[----:B------:R-:W-:Y:S01]  /*1450*/  UIADD3 UR10, UPT, UPT, -UR4, URZ, URZ ;  /* 0x000000ff040a7290 */ /* 0x000fe2000fffe1ff */
[----:B------:R-:W-:Y:S01]  /*1460*/  UMOV UR8, UR11 ;  /* 0x0000000b00087c82 */ /* 0x000fe20008000000 */
[----:B------:R-:W-:Y:S02]  /*1470*/  UIADD3 UR11, UPT, UPT, -UR5, URZ, URZ ;  /* 0x000000ff050b7290 */ /* 0x000fe4000fffe1ff */
[----:B------:R-:W-:-:S03]  /*1480*/  USHF.R.U32.HI UR8, URZ, UR9, UR8 ;  /* 0x00000009ff087299 */ /* 0x000fc60008011608 */
[----:B------:R-:W-:Y:S01]  /*1490*/  @!UP0 UMOV UR7, UR13 ;  /* 0x0000000d00078c82 */ /* 0x000fe20008000000 */
[----:B------:R-:W-:Y:S02]  /*14a0*/  UIMAD UR20, UR14, UR10, UR20 ;  /* 0x0000000a0e1472a4 */ /* 0x000fe4000f8e0214 */
[----:B------:R-:W-:Y:S02]  /*14b0*/  USEL UR8, UR4, UR8, !UP2 ;  /* 0x0000000804087287 */ /* 0x000fe4000d000000 */
[----:B------:R-:W-:Y:S02]  /*14c0*/  @!UP0 USHF.R.U32.HI UR7, URZ, UR9, UR7 ;  /* 0x00000009ff078299 */ /* 0x000fe40008011607 */
[----:B------:R-:W-:Y:S02]  /*14d0*/  UIADD3 UR9, UPT, UPT, -UR8, URZ, URZ ;  /* 0x000000ff08097290 */ /* 0x000fe4000fffe1ff */
[----:B------:R-:W-:Y:S02]  /*14e0*/  @!UP0 USEL UR7, UR5, UR7, !UP2 ;  /* 0x0000000705078287 */ /* 0x000fe4000d000000 */
[----:B------:R-:W-:-:S02]  /*14f0*/  UIMAD UR9, UR21, UR9, UR4 ;  /* 0x00000009150972a4 */ /* 0x000fc4000f8e0204 */
[----:B------:R-:W-:Y:S02]  /*1500*/  @!UP0 UIADD3 UR8, UPT, UPT, UR8, -UR7, URZ ;  /* 0x8000000708088290 */ /* 0x000fe4000fffe0ff */
[----:B------:R-:W-:Y:S02]  /*1510*/  @!UP0 UIMAD UR6, UR9, UR6, UR7 ;  /* 0x00000006090682a4 */ /* 0x000fe4000f8e0207 */
[----:B------:R-:W-:Y:S02]  /*1520*/  @!UP0 UIMAD UR4, UR8, UR21, UR5 ;  /* 0x00000015080482a4 */ /* 0x000fe4000f8e0205 */
[----:B------:R-:W-:Y:S02]  /*1530*/  UIMAD UR16, UR28, UR11, UR16 ;  /* 0x0000000b1c1072a4 */ /* 0x000fe4000f8e0210 */
[----:B------:R-:W-:Y:S01]  /*1540*/  UIMAD UR20, UR4, UR14, UR20 ;  /* 0x0000000e041472a4 */ /* 0x000fe2000f8e0214 */
[----:B------:R-:W-:Y:S02]  /*1550*/  @!UP0 UMOV UR5, UR6 ;  /* 0x0000000600058c82 */ /* 0x000fe40008000000 */
[----:B------:R-:W-:-:S12]  /*1560*/  UIMAD UR16, UR5, UR28, UR16 ;  /* 0x0000001c051072a4 */ /* 0x000fd8000f8e0210 */
.L_x_18:
[----:B------:R-:W-:Y:S02]  /*1570*/  UISETP.NE.AND UP1, UPT, UR29, 0x1, UPT ;  /* 0x000000011d00788c */ /* 0x000fe4000bf25270 */
[----:B------:R-:W-:Y:S02]  /*1580*/  ULOP3.LUT UR21, UR26, 0xffff, URZ, 0xc0, !UPT ;  /* 0x0000ffff1a157892 */ /* 0x000fe4000f8ec0ff */
[----:B------:R-:W-:Y:S02]  /*1590*/  UISETP.NE.AND UP0, UPT, UR17, 0x2, UPT ;  /* 0x000000021100788c */ /* 0x000fe4000bf05270 */
[----:B------:R-:W-:Y:S02]  /*15a0*/  ULOP3.LUT UR22, UR27, 0x800, URZ, 0xc0, !UPT ;  /* 0x000008001b167892 */ /* 0x000fe4000f8ec0ff */
[----:B------:R-:W-:Y:S02]  /*15b0*/  ULOP3.LUT UR45, UR45, 0x80, URZ, 0xc0, !UPT ;  /* 0x000000802d2d7892 */ /* 0x000fe4000f8ec0ff */
[----:B------:R-:W-:Y:S01]  /*15c0*/  USHF.L.U32 UR21, UR30, UR21, URZ ;  /* 0x000000151e157299 */ /* 0x000fe200080006ff */
[----:B------:R-:W-:Y:S11]  /*15d0*/  BRA.U UP1, `(.L_x_19) ;  /* 0x0000000101447547 */ /* 0x000ff6000b800000 */
[----:B------:R-:W1:Y:S01]  /*15e0*/  LDCU.128 UR8, c[0x0][0xb10] ;  /* 0x00016200ff0877ac */ /* 0x000e620008000c00 */
[----:B------:R-:W2:Y:S01]  /*15f0*/  LDCU UR12, c[0x0][0xb0c] ;  /* 0x00016180ff0c77ac */ /* 0x000ea20008000800 */
[----:B------:R-:W3:Y:S01]  /*1600*/  LDCU UR13, c[0x0][0xb20] ;  /* 0x00016400ff0d77ac */ /* 0x000ee20008000800 */
[----:B-1----:R-:W-:Y:S02]  /*1610*/  UIMAD.WIDE.U32 UR6, UR16, UR8, URZ ;  /* 0x00000008100672a5 */ /* 0x002fe4000f8e00ff */
[----:B------:R-:W-:Y:S02]  /*1620*/  UIMAD.WIDE.U32 UR4, UR20, UR11, URZ ;  /* 0x0000000b140472a5 */ /* 0x000fe4000f8e00ff */
[----:B--2---:R-:W-:Y:S02]  /*1630*/  UISETP.NE.AND UP2, UPT, UR12, 0x1, UPT ;  /* 0x000000010c00788c */ /* 0x004fe4000bf45270 */
[----:B------:R-:W-:Y:S01]  /*1640*/  UISETP.NE.AND UP1, UPT, UR10, 0x1, UPT ;  /* 0x000000010a00788c */ /* 0x000fe2000bf25270 */
[----:B------:R-:W-:-:S02]  /*1650*/  UMOV UR6, UR7 ;  /* 0x0000000700067c82 */ /* 0x000fc40008000000 */
[----:B------:R-:W-:Y:S01]  /*1660*/  UMOV UR4, UR5 ;  /* 0x0000000500047c82 */ /* 0x000fe20008000000 */
[----:B------:R-:W-:Y:S02]  /*1670*/  USHF.R.U32.HI UR6, URZ, UR9, UR6 ;  /* 0x00000009ff067299 */ /* 0x000fe40008011606 */
[----:B---3--:R-:W-:Y:S02]  /*1680*/  USHF.R.U32.HI UR4, URZ, UR13, UR4 ;  /* 0x0000000dff047299 */ /* 0x008fe40008011604 */
[----:B------:R-:W-:Y:S02]  /*1690*/  USEL UR5, UR16, UR6, !UP2 ;  /* 0x0000000610057287 */ /* 0x000fe4000d000000 */
[----:B------:R-:W-:-:S04]  /*16a0*/  USEL UR4, UR20, UR4, !UP1 ;  /* 0x0000000414047287 */ /* 0x000fc8000c800000 */
[----:B------:R-:W-:Y:S02]  /*16b0*/  UIADD3 UR6, UPT, UPT, UR5, -UR4, URZ ;  /* 0x8000000405067290 */ /* 0x000fe4000fffe0ff */
[----:B------:R-:W-:Y:S02]  /*16c0*/  UIADD3 UR4, UPT, UPT, -UR5, UR4, URZ ;  /* 0x0000000405047290 */ /* 0x000fe4000fffe1ff */
[----:B------:R-:W-:Y:S02]  /*16d0*/  UIMAD UR20, UR6, UR10, UR20 ;  /* 0x0000000a061472a4 */ /* 0x000fe4000f8e0214 */
[----:B------:R-:W-:-:S12]  /*16e0*/  UIMAD UR16, UR4, UR12, UR16 ;  /* 0x0000000c041072a4 */ /* 0x000fd8000f8e0210 */
.L_x_19:
[----:B------:R-:W-:Y:S05]  /*16f0*/  BRA.U !UP5, `(.L_x_20) ;  /* 0x000000010d0c7547 */ /* 0x000fea000b800000 */
[----:B------:R-:W-:Y:S01]  /*1700*/  UCGABAR_WAIT ;  /* 0x0000000000007dc7 */ /* 0x000fe20008000000 */
[----:B------:R-:W-:Y:S01]  /*1710*/  CCTL.IVALL ;  /* 0x00000000ff00798f */ /* 0x000fe20002000000 */
[----:B------:R-:W-:Y:S05]  /*1720*/  BRA `(.L_x_21) ;  /* 0x0000000000047947 */ /* 0x000fea0003800000 */
.L_x_20:
[----:B------:R-:W-:Y:S06]  /*1730*/  BAR.SYNC.DEFER_BLOCKING 0x0 ;  /* 0x0000000000007b1d */ /* 0x000fec0000010000 */
.L_x_21:
[----:B------:R-:W-:Y:S05]  /*1740*/  BRA.U UP0, `(.L_x_22) ;  /* 0x0000001100b87547 */ /* 0x000fea000b800000 */
[----:B------:R-:W1:Y:S01]  /*1750*/  LDCU UR6, c[0x0][0x38c] ;  /* 0x00007180ff0677ac */ /* 0x000e620008000800 */
[----:B------:R-:W-:Y:S01]  /*1760*/  PLOP3.LUT P1, PT, PT, PT, UP3, 0x80, 0x8 ;  /* 0x000000000008781c */ /* 0x000fe20003f2f038 */
[----:B------:R-:W-:Y:S01]  /*1770*/  IMAD.MOV.U32 R12, RZ, RZ, 0x1 ;  /* 0x00000001ff0c7424 */ /* 0x000fe200078e00ff */
[----:B------:R-:W-:Y:S02]  /*1780*/  ISETP.NE.AND P2, PT, R0, RZ, P3 ;  /* 0x000000ff0000720c */ /* 0x000fe40001f45270 */
[----:B------:R-:W-:Y:S02]  /*1790*/  CS2R R10, SRZ ;  /* 0x00000000000a7805 */ /* 0x000fe4000001ff00 */
[----:B------:R-:W-:Y:S01]  /*17a0*/  PLOP3.LUT P1, PT, P1, PT, PT, 0x8, 0x80 ;  /* 0x000000000080781c */ /* 0x000fe20000f2e170 */
[----:B------:R-:W-:Y:S01]  /*17b0*/  IMAD.MOV.U32 R9, RZ, RZ, RZ ;  /* 0x000000ffff097224 */ /* 0x000fe200078e00ff */
[----:B------:R-:W2:Y:S01]  /*17c0*/  LDCU UR38, c[0x0][0x370] ;  /* 0x00006e00ff2677ac */ /* 0x000ea20008000800 */
[----:B------:R-:W-:Y:S01]  /*17d0*/  IMAD.MOV.U32 R8, RZ, RZ, 0x1 ;  /* 0x00000001ff087424 */ /* 0x000fe200078e00ff */
[----:B------:R-:W3:Y:S01]  /*17e0*/  LDCU.64 UR26, c[0x0][0x348] ;  /* 0x00006900ff1a77ac */ /* 0x000ee20008000a00 */
[----:B------:R-:W-:Y:S01]  /*17f0*/  ULEA.HI UR43, UR22, UR45, URZ, 0x1b ;  /* 0x0000002d162b7291 */ /* 0x000fe2000f8fd8ff */
[----:B------:R-:W4:Y:S01]  /*1800*/  LDCU UR37, c[0x0][0x374] ;  /* 0x00006e80ff2577ac */ /* 0x000f220008000800 */
[----:B-1----:R-:W-:-:S02]  /*1810*/  UIADD3 UR5, UPT, UPT, UR6, 0x1f, URZ ;  /* 0x0000001f06057890 */ /* 0x002fc4000fffe0ff */
[----:B------:R-:W-:Y:S02]  /*1820*/  UIADD3 UR46, UPT, UPT, UR6, 0x3e, URZ ;  /* 0x0000003e062e7890 */ /* 0x000fe4000fffe0ff */
[----:B------:R-:W-:Y:S01]  /*1830*/  USHF.R.S32.HI UR4, URZ, 0x1f, UR5 ;  /* 0x0000001fff047899 */ /* 0x000fe20008011405 */
[----:B------:R-:W-:-:S03]  /*1840*/  UMOV UR7, URZ ;  /* 0x000000ff00077c82 */ /* 0x000fc60008000000 */
[----:B------:R-:W-:Y:S02]  /*1850*/  ULEA.HI UR4, UR4, UR5, URZ, 0x5 ;  /* 0x0000000504047291 */ /* 0x000fe4000f8f28ff */
[----:B------:R-:W-:Y:S02]  /*1860*/  UIADD3 UR5, UPT, UPT, UR6, -0x1, URZ ;  /* 0xffffffff06057890 */ /* 0x000fe4000fffe0ff */
[----:B------:R-:W-:Y:S02]  /*1870*/  USHF.R.S32.HI UR40, URZ, 0x5, UR4 ;  /* 0x00000005ff287899 */ /* 0x000fe40008011404 */
[----:B------:R-:W-:Y:S02]  /*1880*/  UISETP.GE.U32.AND UP1, UPT, UR5, -0x3f, UPT ;  /* 0xffffffc10500788c */ /* 0x000fe4000bf26070 */
[----:B------:R-:W-:-:S04]  /*1890*/  UISETP.LT.U32.AND UP0, UPT, UR40, 0x3, UPT ;  /* 0x000000032800788c */ /* 0x000fc8000bf01070 */
[----:B------:R-:W-:Y:S02]  /*18a0*/  USEL UR39, UR40, 0x3, UP0 ;  /* 0x0000000328277887 */ /* 0x000fe40008000000 */
[----:B------:R-:W-:Y:S02]  /*18b0*/  UISETP.NE.AND UP0, UPT, UR17, URZ, UPT ;  /* 0x000000ff1100728c */ /* 0x000fe4000bf05270 */
[----:B------:R-:W-:Y:S02]  /*18c0*/  UIADD3 UR4, UPT, UPT, UR39, -0x1, URZ ;  /* 0xffffffff27047890 */ /* 0x000fe4000fffe0ff */
[----:B------:R-:W-:Y:S02]  /*18d0*/  @UP1 UIADD3 UR4, UPT, UPT, UR39, URZ, URZ ;  /* 0x000000ff27041290 */ /* 0x000fe4000fffe0ff */
[----:B------:R-:W-:Y:S02]  /*18e0*/  USEL UR23, UR41, 0x2, UP0 ;  /* 0x0000000229177887 */ /* 0x000fe40008000000 */
[----:B------:R-:W-:-:S02]  /*18f0*/  UIADD3 UR44, UPT, UPT, UR40, -UR39, URZ ;  /* 0x80000027282c7290 */ /* 0x000fc4000fffe0ff */
[----:B------:R-:W-:Y:S02]  /*1900*/  UIADD3 UR25, UPT, UPT, UR4, 0x1, URZ ;  /* 0x0000000104197890 */ /* 0x000fe4000fffe0ff */
[----:B--234-:R-:W-:-:S12]  /*1910*/  UIADD3 UR41, UPT, UPT, -UR4, URZ, URZ ;  /* 0x000000ff04297290 */ /* 0x01cfd8000fffe1ff */
.L_x_42:
[----:B------:R-:W-:Y:S01]  /*1920*/  UISETP.NE.AND UP0, UPT, UR47, URZ, UPT ;  /* 0x000000ff2f00728c */ /* 0x000fe2000bf05270 */
[----:B-1----:R-:W1:Y:S08]  /*1930*/  S2UR UR47, SR_CgaCtaId ;  /* 0x00000000002f79c3 */ /* 0x002e700000008800 */
[----:B------:R-:W-:Y:S05]  /*1940*/  BRA.U UP0, `(.L_x_23) ;  /* 0x0000000100347547 */ /* 0x000fea000b800000 */
[----:B------:R-:W2:Y:S01]  /*1950*/  S2R R0, SR_CgaCtaId ;  /* 0x0000000000007919 */ /* 0x000ea20000008800 */
[----:B------:R-:W-:Y:S02]  /*1960*/  MOV R3, 0x400 ;  /* 0x0000040000037802 */ /* 0x000fe40000000f00 */
[----:B------:R-:W-:Y:S02]  /*1970*/  SHF.L.U32 R2, R8, 0x1f, RZ ;  /* 0x0000001f08027819 */ /* 0x000fe400000006ff */
[----:B--2---:R-:W-:-:S05]  /*1980*/  LEA R0, R0, R3, 0x18 ;  /* 0x0000000300007211 */ /* 0x004fca00078ec0ff */
[----:B------:R-:W-:-:S04]  /*1990*/  IMAD R3, R9, 0x8, R0 ;  /* 0x0000000809037824 */ /* 0x000fc800078e0200 */
[----:B------:R-:W2:Y:S02]  /*19a0*/  SYNCS.PHASECHK.TRANS64.TRYWAIT P0, [R3+URZ+0xd0], R2 ;  /* 0x0000d002030075a7 */ /* 0x000ea400080011ff */
[----:B--2---:R-:W-:Y:S05]  /*19b0*/  @!P0 BRA `(.L_x_24) ;  /* 0x0000009c00ac8947 */ /* 0x004fea0003800000 */
.L_x_146:
[----:B------:R-:W-:Y:S01]  /*19c0*/  VIADD R9, R9, 0x1 ;  /* 0x0000000109097836 */ /* 0x000fe20000000000 */
[----:B------:R2:W-:Y:S04]  /*19d0*/  SYNCS.ARRIVE.TRANS64.A1T0 RZ, [R3+URZ+0xc0], RZ ;  /* 0x0000c0ff03ff79a7 */ /* 0x0005e800081000ff */
[----:B------:R-:W-:-:S04]  /*19e0*/  ISETP.NE.AND P0, PT, R9, 0x2, PT ;  /* 0x000000020900780c */ /* 0x000fc80003f05270 */
[----:B------:R-:W-:Y:S02]  /*19f0*/  SEL R9, R9, RZ, P0 ;  /* 0x000000ff09097207 */ /* 0x000fe40000000000 */
[----:B--2---:R-:W-:-:S04]  /*1a00*/  SEL R3, RZ, 0x1, P0 ;  /* 0x00000001ff037807 */ /* 0x004fc80000000000 */
[----:B------:R-:W-:-:S07]  /*1a10*/  LOP3.LUT R8, R8, R3, RZ, 0x3c, !PT ;  /* 0x0000000308087212 */ /* 0x000fce00078e3cff */
.L_x_23:
[----:B------:R-:W-:Y:S01]  /*1a20*/  UMOV UR6, 0x400 ;  /* 0x0000040000067882 */ /* 0x000fe20000000000 */
[----:B------:R-:W-:Y:S01]  /*1a30*/  SHF.L.U32 R0, R12, 0x1f, RZ ;  /* 0x0000001f0c007819 */ /* 0x000fe200000006ff */
[----:B-1----:R-:W-:Y:S02]  /*1a40*/  ULEA UR6, UR47, UR6, 0x18 ;  /* 0x000000062f067291 */ /* 0x002fe4000f8ec0ff */
[----:B------:R-:W-:Y:S02]  /*1a50*/  UISETP.GE.U32.AND UP0, UPT, UR46, 0x3f, UPT ;  /* 0x0000003f2e00788c */ /* 0x000fe4000bf06070 */
[----:B------:R-:W-:Y:S02]  /*1a60*/  ULEA UR4, UR7, UR6, 0x3 ;  /* 0x0000000607047291 */ /* 0x000fe4000f8e18ff */
[----:B------:R-:W-:Y:S01]  /*1a70*/  ULEA UR11, UR20, UR45, 0x8 ;  /* 0x0000002d140b7291 */ /* 0x000fe2000f8e40ff */
[----:B------:R-:W-:-:S06]  /*1a80*/  UMOV UR13, URZ ;  /* 0x000000ff000d7c82 */ /* 0x000fcc0008000000 */
[----:B------:R1:W2:Y:S01]  /*1a90*/  SYNCS.PHASECHK.TRANS64.TRYWAIT P0, [UR4+0x18], R0 ;  /* 0x00001800ff0075a7 */ /* 0x0002a20008001104 */
[----:B------:R-:W-:-:S04]  /*1aa0*/  ULEA.HI UR4, UR16, UR16, URZ, 0x1 ;  /* 0x0000001010047291 */ /* 0x000fc8000f8f08ff */
[----:B------:R-:W-:-:S04]  /*1ab0*/  USHF.L.U32 UR4, UR4, 0x7, URZ ;  /* 0x0000000704047899 */ /* 0x000fc800080006ff */
[----:B------:R-:W-:-:S04]  /*1ac0*/  ULOP3.LUT UR35, UR4, 0xffffff00, URZ, 0xc0, !UPT ;  /* 0xffffff0004237892 */ /* 0x000fc8000f8ec0ff */
[----:B------:R-:W-:Y:S01]  /*1ad0*/  UIADD3 UR35, UPT, UPT, UR43, UR35, URZ ;  /* 0x000000232b237290 */ /* 0x000fe2000fffe0ff */
[----:B------:R-:W-:Y:S11]  /*1ae0*/  BRA.U !UP0, `(.L_x_25) ;  /* 0x0000000108c47547 */ /* 0x000ff6000b800000 */
[----:B------:R-:W-:Y:S01]  /*1af0*/  UMOV UR16, UR41 ;  /* 0x0000002900107c82 */ /* 0x000fe20008000000 */
[----:B------:R-:W-:Y:S01]  /*1b00*/  UMOV UR4, UR7 ;  /* 0x0000000700047c82 */ /* 0x000fe20008000000 */
[----:B------:R-:W-:-:S05]  /*1b10*/  UMOV UR34, URZ ;  /* 0x000000ff00227c82 */ /* 0x000fca0008000000 */
.L_x_31:
[----:B------:R-:W-:Y:S01]  /*1b20*/  ULEA UR33, UR4, UR6, 0x3 ;  /* 0x0000000604217291 */ /* 0x000fe2000f8e18ff */
[----:B------:R-:W-:Y:S01]  /*1b30*/  @P3 MOV R2, 0x8000 ;  /* 0x0000800000023802 */ /* 0x000fe20000000f00 */
[----:B--234-:R-:W-:Y:S10]  /*1b40*/  @P0 BRA `(.L_x_26) ;  /* 0x00000000000c0947 */ /* 0x01cff40003800000 */
[----:B------:R-:W-:-:S04]  /*1b50*/  SHF.L.U32 R3, R12, 0x1f, RZ ;  /* 0x0000001f0c037819 */ /* 0x000fc800000006ff */
[----:B------:R-:W2:Y:S02]  /*1b60*/  SYNCS.PHASECHK.TRANS64.TRYWAIT P0, [UR33+0x18], R3 ;  /* 0x00001803ff0075a7 */ /* 0x000ea40008001121 */
[----:B--2---:R-:W-:Y:S05]  /*1b70*/  @!P0 BRA `(.L_x_27) ;  /* 0x0000009c00508947 */ /* 0x004fea0003800000 */
.L_x_26:
[----:B------:R2:W-:Y:S01]  /*1b80*/  @P3 SYNCS.ARRIVE.TRANS64 RZ, [UR33], R2 ;  /* 0x00000002ffff39a7 */ /* 0x0005e20008000021 */
[----:B------:R-:W-:Y:S02]  /*1b90*/  ULOP3.LUT UR5, UR23, 0x2, URZ, 0xfc, !UPT ;  /* 0x0000000217057892 */ /* 0x000fe4000f8efcff */
[----:B------:R-:W-:Y:S02]  /*1ba0*/  UIADD3 UR16, UPT, UPT, UR16, 0x1, URZ ;  /* 0x0000000110107890 */ /* 0x000fe4000fffe0ff */
[----:B------:R-:W-:Y:S02]  /*1bb0*/  UISETP.NE.AND UP0, UPT, UR5, 0x2, UPT ;  /* 0x000000020500788c */ /* 0x000fe4000bf05270 */
[----:B------:R-:W-:-:S07]  /*1bc0*/  UISETP.NE.AND UP2, UPT, UR16, 0x1, UPT ;  /* 0x000000011000788c */ /* 0x000fce000bf45270 */
[----:B------:R-:W-:Y:S05]  /*1bd0*/  BRA.U UP0, `(.L_x_28) ;  /* 0x0000000100047547 */ /* 0x000fea000b800000 */
[----:B------:R-:W-:Y:S05]  /*1be0*/  BPT.TRAP 0x1 ;  /* 0x000000040000795c */ /* 0x000fea0000300000 */
.L_x_28:
[----:B------:R-:W-:Y:S04]  /*1bf0*/  BSSY.RECONVERGENT B0, `(.L_x_29) ;  /* 0x0000003000007945 */ /* 0x000fe80003800200 */
[----:B------:R-:W-:Y:S05]  /*1c00*/  @!P2 BRA `(.L_x_30) ;  /* 0x000000000004a947 */ /* 0x000fea0003800000 */
[----:B------:R-:W-:Y:S05]  /*1c10*/  BPT.TRAP 0x1 ;  /* 0x000000040000795c */ /* 0x000fea0000300000 */
.L_x_30:
[----:B------:R-:W-:Y:S05]  /*1c20*/  BSYNC.RECONVERGENT B0 ;  /* 0x0000000000007941 */ /* 0x000fea0003800200 */
.L_x_29:
[----:B------:R-:W-:Y:S02]  /*1c30*/  UIADD3 UR5, UPT, UPT, UR4, 0x1, URZ ;  /* 0x0000000104057890 */ /* 0x000fe4000fffe0ff */
[----:B------:R-:W-:Y:S02]  /*1c40*/  UIADD3 UR14, UP1, UPT, UR26, 0x80, URZ ;  /* 0x000000801a0e7890 */ /* 0x000fe4000ff3e0ff */
[----:B------:R-:W-:Y:S02]  /*1c50*/  UISETP.NE.AND UP0, UPT, UR5, 0x3, UPT ;  /* 0x000000030500788c */ /* 0x000fe4000bf05270 */
[----:B------:R-:W-:Y:S02]  /*1c60*/  ULOP3.LUT UR33, UR33, 0xfefffff8, URZ, 0xc0, !UPT ;  /* 0xfefffff821217892 */ /* 0x000fe4000f8ec0ff */
[----:B------:R-:W-:Y:S02]  /*1c70*/  USEL UR8, URZ, 0x1, UP0 ;  /* 0x00000001ff087887 */ /* 0x000fe40008000000 */
[----:B------:R-:W-:-:S02]  /*1c80*/  USEL UR7, UR5, URZ, UP0 ;  /* 0x000000ff05077287 */ /* 0x000fc40008000000 */
[----:B------:R-:W-:Y:S02]  /*1c90*/  UIADD3.X UR15, UPT, UPT, URZ, UR27, URZ, UP1, !UPT ;  /* 0x0000001bff0f7290 */ /* 0x000fe40008ffe4ff */
[----:B------:R-:W-:Y:S01]  /*1ca0*/  ULEA UR5, UR7, UR6, 0x3 ;  /* 0x0000000607057291 */ /* 0x000fe2000f8e18ff */
[----:B------:R-:W-:Y:S01]  /*1cb0*/  LOP3.LUT R12, R12, UR8, RZ, 0x3c, !PT ;  /* 0x000000080c0c7c12 */ /* 0x000fe2000f8e3cff */
[----:B------:R-:W-:Y:S02]  /*1cc0*/  USHF.L.U32 UR8, UR4, 0xd, URZ ;  /* 0x0000000d04087899 */ /* 0x000fe400080006ff */
[----:B------:R-:W-:Y:S01]  /*1cd0*/  UIADD3 UR4, UP0, UPT, UR26, 0x180, URZ ;  /* 0x000001801a047890 */ /* 0x000fe2000ff1e0ff */
[----:B-1----:R-:W-:Y:S01]  /*1ce0*/  SHF.L.U32 R0, R12, 0x1f, RZ ;  /* 0x0000001f0c007819 */ /* 0x002fe200000006ff */
[----:B------:R-:W-:Y:S02]  /*1cf0*/  ULEA UR32, UR22, UR8, 0x1 ;  /* 0x0000000816207291 */ /* 0x000fe4000f8e08ff */
[----:B------:R-:W-:Y:S01]  /*1d00*/  UPRMT UR13, URZ, 0x5410, UR21 ;  /* 0x00005410ff0d7896 */ /* 0x000fe20008000015 */
[----:B------:R3:W4:Y:S01]  /*1d10*/  SYNCS.PHASECHK.TRANS64.TRYWAIT P0, [UR5+0x18], R0 ;  /* 0x00001800ff0075a7 */ /* 0x0007220008001105 */
[----:B------:R-:W-:-:S02]  /*1d20*/  UIADD3 UR32, UPT, UPT, UR6, 0x10800, UR32 ;  /* 0x0001080006207890 */ /* 0x000fc4000fffe020 */
[----:B------:R-:W-:Y:S02]  /*1d30*/  UIADD3 UR8, UPT, UPT, UR6, 0x16800, UR8 ;  /* 0x0001680006087890 */ /* 0x000fe4000fffe008 */
[----:B------:R-:W-:Y:S01]  /*1d40*/  UIADD3.X UR5, UPT, UPT, URZ, UR27, URZ, UP0, !UPT ;  /* 0x0000001bff057290 */ /* 0x000fe200087fe4ff */
[----:B------:R-:W-:Y:S01]  /*1d50*/  UMOV UR18, 0x0 ;  /* 0x0000000000127882 */ /* 0x000fe20000000000 */
[----:B------:R-:W-:Y:S01]  /*1d60*/  UMOV UR19, 0x10000000 ;  /* 0x1000000000137882 */ /* 0x000fe20000000000 */
[----:B------:R-:W-:Y:S01]  /*1d70*/  UMOV UR10, UR34 ;  /* 0x00000022000a7c82 */ /* 0x000fe20008000000 */
[----:B------:R-:W-:Y:S01]  /*1d80*/  UMOV UR12, UR36 ;  /* 0x00000024000c7c82 */ /* 0x000fe20008000000 */
[----:B------:R-:W-:Y:S01]  /*1d90*/  UMOV UR9, UR33 ;  /* 0x0000002100097c82 */ /* 0x000fe20008000000 */
[----:B------:R1:W-:Y:S03]  /*1da0*/  UTMALDG.3D.MULTICAST.2CTA [UR32], [UR14], UR13, desc[UR18] ;  /* 0x000012200e0073b4 */ /* 0x0003e6000821180d */
[----:B------:R2:W-:Y:S01]  /*1db0*/  UTMALDG.3D.2CTA [UR8], [UR4], desc[UR18] ;  /* 0x00001208040075b4 */ /* 0x0005e20008211000 */
[----:B-1----:R-:W-:Y:S01]  /*1dc0*/  UIADD3 UR34, UPT, UPT, UR34, 0x20, URZ ;  /* 0x0000002022227890 */ /* 0x002fe2000fffe0ff */
[----:B------:R-:W-:Y:S01]  /*1dd0*/  UMOV UR13, UR25 ;  /* 0x00000019000d7c82 */ /* 0x000fe20008000000 */
[----:B--2---:R-:W-:Y:S01]  /*1de0*/  UMOV UR4, UR7 ;  /* 0x0000000700047c82 */ /* 0x004fe20008000000 */
[----:B------:R-:W-:Y:S09]  /*1df0*/  BRA.U UP2, `(.L_x_31) ;  /* 0xfffffffd02487547 */ /* 0x000ff2000b83ffff */
.L_x_25:
[----:B------:R-:W-:Y:S01]  /*1e00*/  ULEA UR4, UR7, UR6, 0x3 ;  /* 0x0000000607047291 */ /* 0x000fe2000f8e18ff */
[----:B-1-3--:R-:W-:Y:S01]  /*1e10*/  SHF.L.U32 R0, R12, 0x1f, RZ ;  /* 0x0000001f0c007819 */ /* 0x00afe200000006ff */
[----:B------:R-:W-:Y:S01]  /*1e20*/  @!P1 SYNCS.ARRIVE.TRANS64.A1T0 RZ, [UR6+0x78], RZ ;  /* 0x000078ffffff99a7 */ /* 0x000fe20008100006 */
[----:B------:R-:W-:-:S06]  /*1e30*/  UISETP.GT.AND UP0, UPT, UR40, UR39, UPT ;  /* 0x000000272800728c */ /* 0x000fcc000bf04270 */
[----:B--2-4-:R1:W2:Y:S03]  /*1e40*/  SYNCS.PHASECHK.TRANS64.TRYWAIT P0, [UR4+0x18], R0 ;  /* 0x00001800ff0075a7 */ /* 0x0142a60008001104 */
[----:B------:R-:W-:Y:S05]  /*1e50*/  BRA.U !UP0, `(.L_x_32) ;  /* 0x0000000108c47547 */ /* 0x000fea000b800000 */
[----:B------:R-:W-:Y:S01]  /*1e60*/  UIADD3 UR24, UPT, UPT, UR44, UR13, URZ ;  /* 0x0000000d2c187290 */ /* 0x000fe2000fffe0ff */
[----:B------:R-:W-:-:S11]  /*1e70*/  UMOV UR4, UR7 ;  /* 0x0000000700047c82 */ /* 0x000fd60008000000 */
.L_x_38:
[----:B------:R-:W-:Y:S01]  /*1e80*/  ULEA UR17, UR4, UR6, 0x3 ;  /* 0x0000000604117291 */ /* 0x000fe2000f8e18ff */
[----:B--2---:R-:W-:Y:S01]  /*1e90*/  @P3 MOV R2, 0x8000 ;  /* 0x0000800000023802 */ /* 0x004fe20000000f00 */
[----:B--2-4-:R-:W-:Y:S10]  /*1ea0*/  @P0 BRA `(.L_x_33) ;  /* 0x00000000000c0947 */ /* 0x014ff40003800000 */
[----:B------:R-:W-:-:S04]  /*1eb0*/  SHF.L.U32 R3, R12, 0x1f, RZ ;  /* 0x0000001f0c037819 */ /* 0x000fc800000006ff */
[----:B------:R-:W2:Y:S02]  /*1ec0*/  SYNCS.PHASECHK.TRANS64.TRYWAIT P0, [UR17+0x18], R3 ;  /* 0x00001803ff0075a7 */ /* 0x000ea40008001111 */
[----:B--2---:R-:W-:Y:S05]  /*1ed0*/  @!P0 BRA `(.L_x_34) ;  /* 0x0000009800908947 */ /* 0x004fea0003800000 */
.L_x_33:
[----:B------:R2:W-:Y:S01]  /*1ee0*/  @P3 SYNCS.ARRIVE.TRANS64 RZ, [UR17], R2 ;  /* 0x00000002ffff39a7 */ /* 0x0005e20008000011 */
[----:B------:R-:W-:-:S04]  /*1ef0*/  ULOP3.LUT UR5, UR23, 0x2, URZ, 0xfc, !UPT ;  /* 0x0000000217057892 */ /* 0x000fc8000f8efcff */
[----:B------:R-:W-:-:S09]  /*1f00*/  UISETP.NE.AND UP0, UPT, UR5, 0x2, UPT ;  /* 0x000000020500788c */ /* 0x000fd2000bf05270 */
[----:B------:R-:W-:Y:S05]  /*1f10*/  BRA.U UP0, `(.L_x_35) ;  /* 0x0000000100047547 */ /* 0x000fea000b800000 */
[----:B------:R-:W-:Y:S05]  /*1f20*/  BPT.TRAP 0x1 ;  /* 0x000000040000795c */ /* 0x000fea0000300000 */
.L_x_35:
[----:B------:R-:W-:Y:S04]  /*1f30*/  BSSY.RECONVERGENT B0, `(.L_x_36) ;  /* 0x0000003000007945 */ /* 0x000fe80003800200 */
[----:B------:R-:W-:Y:S05]  /*1f40*/  @!P2 BRA `(.L_x_37) ;  /* 0x000000000004a947 */ /* 0x000fea0003800000 */
[----:B------:R-:W-:Y:S05]  /*1f50*/  BPT.TRAP 0x1 ;  /* 0x000000040000795c */ /* 0x000fea0000300000 */
.L_x_37:
[----:B------:R-:W-:Y:S05]  /*1f60*/  BSYNC.RECONVERGENT B0 ;  /* 0x0000000000007941 */ /* 0x000fea0003800200 */
.L_x_36:
[----:B------:R-:W-:Y:S02]  /*1f70*/  UIADD3 UR5, UPT, UPT, UR4, 0x1, URZ ;  /* 0x0000000104057890 */ /* 0x000fe4000fffe0ff */
[----:B------:R-:W-:Y:S02]  /*1f80*/  USHF.L.U32 UR18, UR13, 0x5, URZ ;  /* 0x000000050d127899 */ /* 0x000fe400080006ff */
[----:B------:R-:W-:Y:S02]  /*1f90*/  UISETP.NE.AND UP0, UPT, UR5, 0x3, UPT ;  /* 0x000000030500788c */ /* 0x000fe4000bf05270 */
[----:B------:R-:W-:Y:S02]  /*1fa0*/  ULOP3.LUT UR17, UR17, 0xfefffff8, URZ, 0xc0, !UPT ;  /* 0xfefffff811117892 */ /* 0x000fe4000f8ec0ff */
[----:B------:R-:W-:Y:S02]  /*1fb0*/  USEL UR8, URZ, 0x1, UP0 ;  /* 0x00000001ff087887 */ /* 0x000fe40008000000 */
[----:B------:R-:W-:-:S02]  /*1fc0*/  USEL UR7, UR5, URZ, UP0 ;  /* 0x000000ff05077287 */ /* 0x000fc40008000000 */
[----:B------:R-:W-:Y:S02]  /*1fd0*/  UIADD3 UR14, UP0, UPT, UR26, 0x180, URZ ;  /* 0x000001801a0e7890 */ /* 0x000fe4000ff1e0ff */
        /* <DEDUP_REMOVED lines=9> */
[----:B------:R-:W-:Y:S02]  /*2070*/  UIADD3.X UR5, UPT, UPT, URZ, UR27, URZ, UP1, !UPT ;  /* 0x0000001bff057290 */ /* 0x000fe40008ffe4ff */
[----:B------:R-:W-:Y:S02]  /*2080*/  UIADD3 UR8, UPT, UPT, UR6, 0x16800, UR8 ;  /* 0x0001680006087890 */ /* 0x000fe4000fffe008 */
[----:B------:R-:W-:Y:S01]  /*2090*/  UIADD3.X UR15, UPT, UPT, URZ, UR27, URZ, UP0, !UPT ;  /* 0x0000001bff0f7290 */ /* 0x000fe200087fe4ff */
[----:B------:R-:W-:Y:S01]  /*20a0*/  UMOV UR28, 0x0 ;  /* 0x00000000001c7882 */ /* 0x000fe20000000000 */
[----:B------:R-:W-:Y:S01]  /*20b0*/  UMOV UR29, 0x10000000 ;  /* 0x10000000001d7882 */ /* 0x000fe20000000000 */
[----:B------:R-:W-:Y:S01]  /*20c0*/  UMOV UR19, UR35 ;  /* 0x0000002300137c82 */ /* 0x000fe20008000000 */
[----:B------:R-:W-:Y:S01]  /*20d0*/  UMOV UR20, UR36 ;  /* 0x0000002400147c82 */ /* 0x000fe20008000000 */
[----:B------:R-:W-:Y:S01]  /*20e0*/  UMOV UR12, UR36 ;  /* 0x00000024000c7c82 */ /* 0x000fe20008000000 */
[----:B------:R1:W-:Y:S01]  /*20f0*/  UTMALDG.3D.MULTICAST.2CTA [UR16], [UR4], UR10, desc[UR28] ;  /* 0x00001c10040073b4 */ /* 0x0003e2000821180a */
[----:B------:R-:W-:Y:S01]  /*2100*/  UMOV UR9, UR17 ;  /* 0x0000001100097c82 */ /* 0x000fe20008000000 */
[----:B------:R-:W-:-:S04]  /*2110*/  UIADD3 UR13, UPT, UPT, UR13, 0x1, URZ ;  /* 0x000000010d0d7890 */ /* 0x000fc8000fffe0ff */
[----:B------:R-:W-:Y:S01]  /*2120*/  UISETP.NE.AND UP0, UPT, UR13, UR24, UPT ;  /* 0x000000180d00728c */ /* 0x000fe2000bf05270 */
[----:B-1----:R-:W-:Y:S01]  /*2130*/  UMOV UR10, UR18 ;  /* 0x00000012000a7c82 */ /* 0x002fe20008000000 */
[----:B------:R-:W-:Y:S01]  /*2140*/  UMOV UR4, UR7 ;  /* 0x0000000700047c82 */ /* 0x000fe20008000000 */
[----:B------:R3:W-:Y:S06]  /*2150*/  UTMALDG.3D.2CTA [UR8], [UR14], desc[UR28] ;  /* 0x00001c080e0075b4 */ /* 0x0007ec0008211000 */
[----:B---3--:R-:W-:Y:S05]  /*2160*/  BRA.U UP0, `(.L_x_38) ;  /* 0xfffffffd00447547 */ /* 0x008fea000b83ffff */
.L_x_32:
[C---:B------:R-:W-:Y:S01]  /*2170*/  LEA R3, R11.reuse, UR6, 0x3 ;  /* 0x000000060b037c11 */ /* 0x040fe2000f8e18ff */
[----:B------:R-:W-:Y:S01]  /*2180*/  NOP ;  /* 0x0000000000007918 */ /* 0x000fe20000000000 */
[----:B-1----:R-:W-:Y:S02]  /*2190*/  SHF.L.U32 R0, R10, 0x1f, RZ ;  /* 0x0000001f0a007819 */ /* 0x002fe400000006ff */
[----:B------:R-:W-:Y:S02]  /*21a0*/  LEA R5, R11, UR6, 0x4 ;  /* 0x000000060b057c11 */ /* 0x000fe4000f8e20ff */
[----:B--2-4-:R-:W1:Y:S02]  /*21b0*/  SYNCS.PHASECHK.TRANS64.TRYWAIT P0, [R3+URZ+0x80], R0 ;  /* 0x00008000030075a7 */ /* 0x014e6400080011ff */
[----:B-1----:R-:W-:Y:S05]  /*21c0*/  @!P0 BRA `(.L_x_39) ;  /* 0x0000009400ec8947 */ /* 0x002fea0003800000 */
.L_x_149:
[----:B------:R-:W2:Y:S01]  /*21d0*/  LDS.128 R4, [R5+0xf0] ;  /* 0x0000f00005047984 */ /* 0x000ea20000000c00 */
[----:B------:R-:W-:Y:S01]  /*21e0*/  UISETP.GE.AND UP0, UPT, UR42, 0x1, UPT ;  /* 0x000000012a00788c */ /* 0x000fe2000bf06270 */
[----:B------:R-:W-:Y:S01]  /*21f0*/  @!PT LDS RZ, [RZ] ;  /* 0x00000000fffff984 */ /* 0x000fe20000000800 */
[----:B------:R-:W-:Y:S01]  /*2200*/  @!PT LDS RZ, [RZ] ;  /* 0x00000000fffff984 */ /* 0x000fe20000000800 */
[----:B------:R-:W-:Y:S01]  /*2210*/  @!PT LDS RZ, [RZ] ;  /* 0x00000000fffff984 */ /* 0x000fe20000000800 */
[----:B------:R-:W-:Y:S01]  /*2220*/  @!PT LDS RZ, [RZ] ;  /* 0x00000000fffff984 */ /* 0x000fe20000000800 */
[----:B------:R3:W-:Y:S06]  /*2230*/  MEMBAR.ALL.CTA ;  /* 0x0000000000007992 */ /* 0x0007ec0000008000 */
[----:B---3--:R-:W3:Y:S01]  /*2240*/  FENCE.VIEW.ASYNC.S ;  /* 0x00000000000073c6 */ /* 0x008ee20000000000 */
[----:B--2---:R-:W-:-:S13]  /*2250*/  LOP3.LUT P0, RZ, R6, 0x1, RZ, 0xc0, !PT ;  /* 0x0000000106ff7812 */ /* 0x004fda000780c0ff */
[----:B---3--:R-:W-:Y:S01]  /*2260*/  VOTEU.ANY UP1, P0 ;  /* 0x0000000000ff7886 */ /* 0x008fe20000020100 */
[----:B------:R-:W-:-:S13]  /*2270*/  PLOP3.LUT P0, PT, PT, PT, UP1, 0x80, 0x8 ;  /* 0x000000000008781c */ /* 0x000fda0003f0f018 */
[----:B-1----:R-:W-:Y:S02]  /*2280*/  @P0 LOP3.LUT R0, R5, 0xffff, RZ, 0xc0, !PT ;  /* 0x0000ffff05000812 */ /* 0x002fe400078ec0ff */
[----:B------:R-:W-:Y:S02]  /*2290*/  @P0 MOV R2, R4 ;  /* 0x0000000400020202 */ /* 0x000fe40000000f00 */
[----:B------:R-:W-:Y:S01]  /*22a0*/  @P0 R2UR UR5, R0 ;  /* 0x00000000000502ca */ /* 0x000fe200000e0000 */
[----:B------:R-:W-:Y:S01]  /*22b0*/  VIADD R0, R3, 0x90 ;  /* 0x0000009003007836 */ /* 0x000fe20000000000 */
[----:B------:R-:W-:Y:S02]  /*22c0*/  @P0 SHF.R.U32.HI R4, RZ, 0x10, R5 ;  /* 0x00000010ff040819 */ /* 0x000fe40000011605 */
[----:B------:R-:W-:Y:S02]  /*22d0*/  @P0 R2UR UR8, R2 ;  /* 0x00000000020802ca */ /* 0x000fe400000e0000 */
[----:B------:R-:W-:-:S02]  /*22e0*/  PRMT R0, RZ, 0x654, R0 ;  /* 0x00000654ff007816 */ /* 0x000fc40000000000 */
[----:B------:R-:W-:Y:S02]  /*22f0*/  @P0 R2UR UR4, R4 ;  /* 0x00000000040402ca */ /* 0x000fe400000e0000 */
[----:B------:R1:W-:Y:S03]  /*2300*/  SYNCS.ARRIVE.TRANS64.RED.A1T0 RZ, [R0+URZ], RZ ;  /* 0x000000ff00ff79a7 */ /* 0x0003e600081004ff */
[----:B------:R-:W-:-:S04]  /*2310*/  @UP1 UMOV UR30, UR5 ;  /* 0x00000005001e1c82 */ /* 0x000fc80008000000 */
[----:B------:R-:W-:-:S04]  /*2320*/  @UP1 UMOV UR31, UR8 ;  /* 0x00000008001f1c82 */ /* 0x000fc80008000000 */
[----:B------:R-:W-:Y:S01]  /*2330*/  @UP1 UMOV UR36, UR4 ;  /* 0x0000000400241c82 */ /* 0x000fe20008000000 */
[----:B------:R-:W-:Y:S05]  /*2340*/  BRA.U !UP0, `(.L_x_40) ;  /* 0x0000000108d47547 */ /* 0x000fea000b800000 */
[----:B------:R-:W2:Y:S01]  /*2350*/  LDCU.128 UR12, c[0x0][0xb10] ;  /* 0x00016200ff0c77ac */ /* 0x000ea20008000c00 */
[----:B------:R-:W3:Y:S01]  /*2360*/  LDCU UR24, c[0x0][0xb20] ;  /* 0x00016400ff1877ac */ /* 0x000ee20008000800 */
[----:B------:R-:W4:Y:S01]  /*2370*/  LDCU UR20, c[0x0][0xb0c] ;  /* 0x00016180ff1477ac */ /* 0x000f220008000800 */
[----:B------:R-:W1:Y:S01]  /*2380*/  LDCU.64 UR10, c[0x0][0xb28] ;  /* 0x00016500ff0a77ac */ /* 0x000e620008000a00 */
[----:B------:R-:W-:Y:S02]  /*2390*/  UISETP.NE.AND UP3, UPT, UR42, 0x1, UPT ;  /* 0x000000012a00788c */ /* 0x000fe4000bf65270 */
[----:B--2---:R-:W-:Y:S02]  /*23a0*/  UIMAD.WIDE.U32 UR8, UR37, UR15, URZ ;  /* 0x0000000f250872a5 */ /* 0x004fe4000f8e00ff */
[----:B------:R-:W-:Y:S02]  /*23b0*/  UIMAD.WIDE.U32 UR4, UR38, UR12, URZ ;  /* 0x0000000c260472a5 */ /* 0x000fe4000f8e00ff */
[----:B------:R-:W-:-:S02]  /*23c0*/  UISETP.NE.AND UP0, UPT, UR14, 0x1, UPT ;  /* 0x000000010e00788c */ /* 0x000fc4000bf05270 */
[----:B------:R-:W-:Y:S01]  /*23d0*/  UIMAD.WIDE.U32 UR28, UR30, UR15, URZ ;  /* 0x0000000f1e1c72a5 */ /* 0x000fe2000f8e00ff */
[----:B------:R-:W-:Y:S02]  /*23e0*/  UMOV UR8, UR9 ;  /* 0x0000000900087c82 */ /* 0x000fe40008000000 */
[----:B------:R-:W-:Y:S01]  /*23f0*/  UMOV UR4, UR5 ;  /* 0x0000000500047c82 */ /* 0x000fe20008000000 */
[----:B---3--:R-:W-:Y:S02]  /*2400*/  USHF.R.U32.HI UR8, URZ, UR24, UR8 ;  /* 0x00000018ff087299 */ /* 0x008fe40008011608 */
[----:B----4-:R-:W-:Y:S02]  /*2410*/  UISETP.NE.AND UP2, UPT, UR20, 0x1, UPT ;  /* 0x000000011400788c */ /* 0x010fe4000bf45270 */
[----:B------:R-:W-:Y:S02]  /*2420*/  USHF.R.U32.HI UR4, URZ, UR13, UR4 ;  /* 0x0000000dff047299 */ /* 0x000fe40008011604 */
[----:B------:R-:W-:-:S02]  /*2430*/  USEL UR5, UR37, UR8, !UP0 ;  /* 0x0000000825057287 */ /* 0x000fc4000c000000 */
[----:B------:R-:W-:Y:S02]  /*2440*/  USEL UR8, UR38, UR4, !UP2 ;  /* 0x0000000426087287 */ /* 0x000fe4000d000000 */
[----:B-1----:R-:W-:Y:S01]  /*2450*/  UIMAD.WIDE.U32 UR16, UR5, UR10, URZ ;  /* 0x0000000a051072a5 */ /* 0x002fe2000f8e00ff */
[----:B------:R-:W-:Y:S01]  /*2460*/  UMOV UR4, UR29 ;  /* 0x0000001d00047c82 */ /* 0x000fe20008000000 */
[----:B------:R-:W-:Y:S02]  /*2470*/  UIMAD.WIDE.U32 UR18, UR31, UR12, URZ ;  /* 0x0000000c1f1272a5 */ /* 0x000fe4000f8e00ff */
[----:B------:R-:W-:-:S03]  /*2480*/  UIMAD.WIDE.U32 UR28, UR8, UR10, URZ ;  /* 0x0000000a081c72a5 */ /* 0x000fc6000f8e00ff */
[----:B------:R-:W-:Y:S01]  /*2490*/  UMOV UR16, UR17 ;  /* 0x0000001100107c82 */ /* 0x000fe20008000000 */
[----:B------:R-:W-:Y:S02]  /*24a0*/  USHF.R.U32.HI UR4, URZ, UR24, UR4 ;  /* 0x00000018ff047299 */ /* 0x000fe40008011604 */
[----:B------:R-:W-:Y:S01]  /*24b0*/  @UP3 USHF.R.U32.HI UR5, URZ, UR11, UR16 ;  /* 0x0000000bff053299 */ /* 0x000fe20008011610 */
[----:B------:R-:W-:Y:S01]  /*24c0*/  UMOV UR18, UR19 ;  /* 0x0000001300127c82 */ /* 0x000fe20008000000 */
[----:B------:R-:W-:Y:S01]  /*24d0*/  UMOV UR28, UR29 ;  /* 0x0000001d001c7c82 */ /* 0x000fe20008000000 */
[----:B------:R-:W-:Y:S02]  /*24e0*/  USHF.R.U32.HI UR13, URZ, UR13, UR18 ;  /* 0x0000000dff0d7299 */ /* 0x000fe40008011612 */
[----:B------:R-:W-:Y:S02]  /*24f0*/  USEL UR4, UR30, UR4, !UP0 ;  /* 0x000000041e047287 */ /* 0x000fe4000c000000 */
[----:B------:R-:W-:-:S02]  /*2500*/  @UP3 USHF.R.U32.HI UR8, URZ, UR11, UR28 ;  /* 0x0000000bff083299 */ /* 0x000fc4000801161c */
[----:B------:R-:W-:Y:S02]  /*2510*/  UIMAD UR9, UR42, UR5, URZ ;  /* 0x000000052a0972a4 */ /* 0x000fe4000f8e02ff */
[----:B------:R-:W-:Y:S02]  /*2520*/  USEL UR5, UR31, UR13, !UP2 ;  /* 0x0000000d1f057287 */ /* 0x000fe4000d000000 */
[----:B------:R-:W-:Y:S02]  /*2530*/  UIMAD UR12, UR42, UR8, URZ ;  /* 0x000000082a0c72a4 */ /* 0x000fe4000f8e02ff */
[----:B------:R-:W-:Y:S02]  /*2540*/  UISETP.GE.AND UP0, UPT, UR4, UR9, UPT ;  /* 0x000000090400728c */ /* 0x000fe4000bf06270 */
[----:B------:R-:W-:Y:S02]  /*2550*/  UIMAD.WIDE.U32 UR16, UR4, UR10, URZ ;  /* 0x0000000a041072a5 */ /* 0x000fe4000f8e00ff */
[----:B------:R-:W-:-:S02]  /*2560*/  UISETP.GE.OR UP0, UPT, UR5, UR12, UP0 ;  /* 0x0000000c0500728c */ /* 0x000fc40008706670 */
        /* <DEDUP_REMOVED lines=19> */
.L_x_40:
[----:B------:R-:W2:Y:S02]  /*26a0*/  LDCU UR4, c[0x0][0xb30] ;  /* 0x00016600ff0477ac */ /* 0x000ea40008000800 */
[----:B--2---:R-:W-:-:S09]  /*26b0*/  UISETP.NE.AND UP0, UPT, UR4, 0x1, UPT ;  /* 0x000000010400788c */ /* 0x004fd2000bf05270 */
[----:B------:R-:W-:Y:S05]  /*26c0*/  BRA.U UP0, `(.L_x_41) ;  /* 0x0000000100447547 */ /* 0x000fea000b800000 */
[----:B------:R-:W2:Y:S01]  /*26d0*/  LDCU.128 UR12, c[0x0][0xb10] ;  /* 0x00016200ff0c77ac */ /* 0x000ea20008000c00 */
[----:B------:R-:W3:Y:S01]  /*26e0*/  LDCU UR10, c[0x0][0xb0c] ;  /* 0x00016180ff0a77ac */ /* 0x000ee20008000800 */
[----:B------:R-:W4:Y:S01]  /*26f0*/  LDCU UR11, c[0x0][0xb20] ;  /* 0x00016400ff0b77ac */ /* 0x000f220008000800 */
[----:B--2---:R-:W-:Y:S02]  /*2700*/  UIMAD.WIDE.U32 UR8, UR31, UR12, URZ ;  /* 0x0000000c1f0872a5 */ /* 0x004fe4000f8e00ff */
[----:B------:R-:W-:Y:S02]  /*2710*/  UIMAD.WIDE.U32 UR4, UR30, UR15, URZ ;  /* 0x0000000f1e0472a5 */ /* 0x000fe4000f8e00ff */
[----:B---3--:R-:W-:Y:S02]  /*2720*/  UISETP.NE.AND UP2, UPT, UR10, 0x1, UPT ;  /* 0x000000010a00788c */ /* 0x008fe4000bf45270 */
[----:B------:R-:W-:Y:S01]  /*2730*/  UISETP.NE.AND UP0, UPT, UR14, 0x1, UPT ;  /* 0x000000010e00788c */ /* 0x000fe2000bf05270 */
[----:B------:R-:W-:-:S02]  /*2740*/  UMOV UR8, UR9 ;  /* 0x0000000900087c82 */ /* 0x000fc40008000000 */
[----:B------:R-:W-:Y:S01]  /*2750*/  UMOV UR4, UR5 ;  /* 0x0000000500047c82 */ /* 0x000fe20008000000 */
[----:B------:R-:W-:Y:S02]  /*2760*/  USHF.R.U32.HI UR13, URZ, UR13, UR8 ;  /* 0x0000000dff0d7299 */ /* 0x000fe40008011608 */
[----:B----4-:R-:W-:Y:S02]  /*2770*/  USHF.R.U32.HI UR4, URZ, UR11, UR4 ;  /* 0x0000000bff047299 */ /* 0x010fe40008011604 */
[----:B------:R-:W-:Y:S02]  /*2780*/  USEL UR5, UR31, UR13, !UP2 ;  /* 0x0000000d1f057287 */ /* 0x000fe4000d000000 */
[----:B------:R-:W-:-:S04]  /*2790*/  USEL UR4, UR30, UR4, !UP0 ;  /* 0x000000041e047287 */ /* 0x000fc8000c000000 */
[----:B------:R-:W-:Y:S02]  /*27a0*/  UIADD3 UR8, UPT, UPT, UR5, -UR4, URZ ;  /* 0x8000000405087290 */ /* 0x000fe4000fffe0ff */
[----:B------:R-:W-:Y:S02]  /*27b0*/  UIADD3 UR4, UPT, UPT, -UR5, UR4, URZ ;  /* 0x0000000405047290 */ /* 0x000fe4000fffe1ff */
[----:B------:R-:W-:Y:S02]  /*27c0*/  UIMAD UR30, UR8, UR14, UR30 ;  /* 0x0000000e081e72a4 */ /* 0x000fe4000f8e021e */
[----:B------:R-:W-:-:S12]  /*27d0*/  UIMAD UR31, UR4, UR10, UR31 ;  /* 0x0000000a041f72a4 */ /* 0x000fd8000f8e021f */
.L_x_41:
[----:B------:R-:W-:Y:S01]  /*27e0*/  VIADD R11, R11, 0x1 ;  /* 0x000000010b0b7836 */ /* 0x000fe20000000000 */
[----:B------:R-:W-:Y:S01]  /*27f0*/  R2UR UR4, R148 ;  /* 0x00000000940472ca */ /* 0x000fe200000e0000 */
[----:B------:R-:W-:Y:S01]  /*2800*/  UIADD3 UR20, UPT, UPT, UR30, UR63, URZ ;  /* 0x0000003f1e147290 */ /* 0x000fe2000fffe0ff */
[----:B------:R-:W-:Y:S02]  /*2810*/  PLOP3.LUT P1, PT, PT, PT, PT, 0x80, 0x8 ;  /* 0x000000000008781c */ /* 0x000fe40003f2f070 */
[----:B------:R-:W-:-:S04]  /*2820*/  ISETP.NE.AND P0, PT, R11, 0x2, PT ;  /* 0x000000020b00780c */ /* 0x000fc80003f05270 */
[----:B------:R-:W-:Y:S02]  /*2830*/  SEL R3, RZ, 0x1, P0 ;  /* 0x00000001ff037807 */ /* 0x000fe40000000000 */
[----:B------:R-:W-:Y:S02]  /*2840*/  SEL R11, R11, RZ, P0 ;  /* 0x000000ff0b0b7207 */ /* 0x000fe40000000000 */
[----:B------:R-:W-:Y:S01]  /*2850*/  LOP3.LUT R10, R10, R3, RZ, 0x3c, !PT ;  /* 0x000000030a0a7212 */ /* 0x000fe200078e3cff */
[----:B------:R-:W-:Y:S01]  /*2860*/  UIADD3 UR16, UPT, UPT, UR31, UR4, URZ ;  /* 0x000000041f107290 */ /* 0x000fe2000fffe0ff */
[----:B------:R-:W-:Y:S11]  /*2870*/  BRA.U UP1, `(.L_x_42) ;  /* 0xfffffff101287547 */ /* 0x000ff6000b83ffff */
[----:B------:R-:W-:Y:S01]  /*2880*/  UIADD3 UR6, UPT, UPT, UR6, 0x18, URZ ;  /* 0x0000001806067890 */ /* 0x000fe2000fffe0ff */
[----:B------:R-:W-:-:S03]  /*2890*/  SHF.L.U32 R3, R12, 0x1f, RZ ;  /* 0x0000001f0c037819 */ /* 0x000fc600000006ff */
[----:B------:R-:W-:-:S09]  /*28a0*/  ULEA UR4, UR7, UR6, 0x3 ;  /* 0x0000000607047291 */ /* 0x000fd2000f8e18ff */
[----:B------:R-:W2:Y:S02]  /*28b0*/  SYNCS.PHASECHK.TRANS64.TRYWAIT P0, [UR4], R3 ;  /* 0x00000003ff0075a7 */ /* 0x000ea40008001104 */
[----:B--2---:R-:W-:Y:S05]  /*28c0*/  @!P0 BRA `(.L_x_43) ;  /* 0x0000009000408947 */ /* 0x004fea0003800000 */
.L_x_151:
[----:B------:R-:W-:-:S04]  /*28d0*/  UIADD3 UR4, UPT, UPT, UR7, 0x1, URZ ;  /* 0x0000000107047890 */ /* 0x000fc8000fffe0ff */
[----:B------:R-:W-:-:S04]  /*28e0*/  UISETP.NE.AND UP0, UPT, UR4, 0x3, UPT ;  /* 0x000000030400788c */ /* 0x000fc8000bf05270 */
[----:B------:R-:W-:Y:S02]  /*28f0*/  USEL UR7, URZ, 0x1, UP0 ;  /* 0x00000001ff077887 */ /* 0x000fe40008000000 */
[----:B------:R-:W-:-:S04]  /*2900*/  USEL UR4, UR4, URZ, UP0 ;  /* 0x000000ff04047287 */ /* 0x000fc80008000000 */
[----:B------:R-:W-:Y:S01]  /*2910*/  ULEA UR5, UR4, UR6, 0x3 ;  /* 0x0000000604057291 */ /* 0x000fe2000f8e18ff */
[----:B------:R-:W-:-:S04]  /*2920*/  LOP3.LUT R12, R12, UR7, RZ, 0x3c, !PT ;  /* 0x000000070c0c7c12 */ /* 0x000fc8000f8e3cff */
[----:B-1----:R-:W-:-:S04]  /*2930*/  SHF.L.U32 R3, R12, 0x1f, RZ ;  /* 0x0000001f0c037819 */ /* 0x002fc800000006ff */
[----:B------:R-:W1:Y:S02]  /*2940*/  SYNCS.PHASECHK.TRANS64.TRYWAIT P0, [UR5], R3 ;  /* 0x00000003ff0075a7 */ /* 0x000e640008001105 */
[----:B-1----:R-:W-:Y:S05]  /*2950*/  @!P0 BRA `(.L_x_44) ;  /* 0x0000009000348947 */ /* 0x002fea0003800000 */
.L_x_153:
[----:B------:R-:W-:-:S04]  /*2960*/  UIADD3 UR4, UPT, UPT, UR4, 0x1, URZ ;  /* 0x0000000104047890 */ /* 0x000fc8000fffe0ff */
[----:B------:R-:W-:-:S04]  /*2970*/  UISETP.NE.AND UP0, UPT, UR4, 0x3, UPT ;  /* 0x000000030400788c */ /* 0x000fc8000bf05270 */
[----:B------:R-:W-:Y:S02]  /*2980*/  USEL UR5, URZ, 0x1, UP0 ;  /* 0x00000001ff057887 */ /* 0x000fe40008000000 */
[----:B------:R-:W-:-:S04]  /*2990*/  USEL UR4, UR4, URZ, UP0 ;  /* 0x000000ff04047287 */ /* 0x000fc80008000000 */
[----:B------:R-:W-:Y:S01]  /*29a0*/  ULEA UR4, UR4, UR6, 0x3 ;  /* 0x0000000604047291 */ /* 0x000fe2000f8e18ff */
[----:B-1----:R-:W-:-:S04]  /*29b0*/  LOP3.LUT R3, R12, UR5, RZ, 0x3c, !PT ;  /* 0x000000050c037c12 */ /* 0x002fc8000f8e3cff */
[----:B------:R-:W-:Y:S01]  /*29c0*/  SHF.L.U32 R3, R3, 0x1f, RZ ;  /* 0x0000001f03037819 */ /* 0x000fe200000006ff */
[----:B------:R-:W-:-:S07]  /*29d0*/  IMAD.U32 R0, RZ, RZ, UR4 ;  /* 0x00000004ff007e24 */ /* 0x000fce000f8e00ff */
.L_x_45:
[----:B-1----:R1:W2:Y:S02]  /*29e0*/  SYNCS.PHASECHK.TRANS64.TRYWAIT P0, [R0+URZ], R3 ;  /* 0x00000003000075a7 */ /* 0x0022a400080011ff */
[----:B--2---:R-:W-:Y:S05]  /*29f0*/  @!P0 NANOSLEEP.SYNCS 0x989680 ;  /* 0x009896800000895d */ /* 0x004fea0003900000 */
[----:B------:R-:W2:Y:S02]  /*2a00*/  @!P0 SYNCS.PHASECHK.TRANS64 P0, [R0+URZ], R3 ;  /* 0x00000003000085a7 */ /* 0x000ea400080010ff */
[----:B--2---:R-:W-:Y:S05]  /*2a10*/  @P0 EXIT ;  /* 0x000000000000094d */ /* 0x004fea0003800000 */
[----:B------:R-:W-:Y:S05]  /*2a20*/  BRA `(.L_x_45) ;  /* 0xfffffffc00ec7947 */ /* 0x000fea000383ffff */
.L_x_22:
[----:B------:R-:W-:-:S04]  /*2a30*/  UISETP.NE.AND UP0, UPT, UR47, URZ, UPT ;  /* 0x000000ff2f00728c */ /* 0x000fc8000bf05270 */
[----:B------:R-:W-:-:S09]  /*2a40*/  UISETP.NE.OR UP0, UPT, UR17, 0x1, UP0 ;  /* 0x000000011100788c */ /* 0x000fd20008705670 */
[----:B------:R-:W-:Y:S05]  /*2a50*/  BRA.U UP0, `(.L_x_46) ;  /* 0x0000000500487547 */ /* 0x000fea000b800000 */
[----:B------:R-:W-:Y:S01]  /*2a60*/  ISETP.GE.U32.AND P2, PT, R0, 0x4, PT ;  /* 0x000000040000780c */ /* 0x000fe20003f46070 */
[----:B------:R-:W-:Y:S01]  /*2a70*/  IMAD.MOV.U32 R12, RZ, RZ, 0x1 ;  /* 0x00000001ff0c7424 */ /* 0x000fe200078e00ff */
[----:B------:R-:W-:Y:S02]  /*2a80*/  CS2R R10, SRZ ;  /* 0x00000000000a7805 */ /* 0x000fe4000001ff00 */
[----:B------:R-:W-:Y:S01]  /*2a90*/  CS2R R8, SRZ ;  /* 0x0000000000087805 */ /* 0x000fe2000001ff00 */
[----:B------:R-:W-:Y:S01]  /*2aa0*/  UMOV UR6, 0x400 ;  /* 0x0000040000067882 */ /* 0x000fe20000000000 */
[----:B------:R-:W-:Y:S01]  /*2ab0*/  UMOV UR5, URZ ;  /* 0x000000ff00057c82 */ /* 0x000fe20008000000 */
[----:B------:R-:W-:-:S12]  /*2ac0*/  ULEA UR6, UR47, UR6, 0x18 ;  /* 0x000000062f067291 */ /* 0x000fd8000f8ec0ff */
.L_x_50:
[----:B------:R-:W-:Y:S02]  /*2ad0*/  LEA R2, R8, UR6, 0x3 ;  /* 0x0000000608027c11 */ /* 0x000fe4000f8e18ff */
[----:B------:R-:W-:-:S03]  /*2ae0*/  SHF.L.U32 R5, R9, 0x1f, RZ ;  /* 0x0000001f09057819 */ /* 0x000fc600000006ff */
[----:B------:R-:W-:Y:S01]  /*2af0*/  VIADD R4, R2, 0xd0 ;  /* 0x000000d002047836 */ /* 0x000fe20000000000 */
[----:B------:R-:W1:Y:S02]  /*2b00*/  SYNCS.PHASECHK.TRANS64.TRYWAIT P0, [R2+URZ+0xc0], R5 ;  /* 0x0000c005020075a7 */ /* 0x000e6400080011ff */
[----:B-1----:R-:W-:Y:S05]  /*2b10*/  @!P0 BRA `(.L_x_47) ;  /* 0x0000008c00dc8947 */ /* 0x002fea0003800000 */
.L_x_154:
[----:B------:R-:W-:Y:S01]  /*2b20*/  ULEA UR4, UR5, UR6, 0x3 ;  /* 0x0000000605047291 */ /* 0x000fe2000f8e18ff */
[----:B------:R-:W-:Y:S02]  /*2b30*/  PRMT R4, RZ, 0x654, R4 ;  /* 0x00000654ff047816 */ /* 0x000fe40000000004 */
[----:B-1----:R-:W-:Y:S01]  /*2b40*/  SHF.L.U32 R5, R12, 0x1f, RZ ;  /* 0x0000001f0c057819 */ /* 0x002fe200000006ff */
[----:B------:R-:W-:Y:S01]  /*2b50*/  UIADD3 UR7, UPT, UPT, UR4, 0x80, URZ ;  /* 0x0000008004077890 */ /* 0x000fe2000fffe0ff */
[----:B------:R1:W-:Y:S05]  /*2b60*/  SYNCS.ARRIVE.TRANS64.RED.A1T0 RZ, [R4+URZ], RZ ;  /* 0x000000ff04ff79a7 */ /* 0x0003ea00081004ff */
[----:B------:R-:W-:Y:S01]  /*2b70*/  IMAD.U32 R7, RZ, RZ, UR7 ;  /* 0x00000007ff077e24 */ /* 0x000fe2000f8e00ff */
[----:B------:R-:W2:Y:S04]  /*2b80*/  SYNCS.PHASECHK.TRANS64.TRYWAIT P0, [UR4+0x90], R5 ;  /* 0x00009005ff0075a7 */ /* 0x000ea80008001104 */
[----:B------:R-:W-:Y:S01]  /*2b90*/  PRMT R6, R0, 0x654, R7 ;  /* 0x0000065400067816 */ /* 0x000fe20000000007 */
[----:B-1----:R-:W-:Y:S01]  /*2ba0*/  @!P2 IMAD.MOV.U32 R4, RZ, RZ, 0x10 ;  /* 0x00000010ff04a424 */ /* 0x002fe200078e00ff */
[----:B--2---:R-:W-:Y:S06]  /*2bb0*/  @!P0 BRA `(.L_x_48) ;  /* 0x0000008c00c88947 */ /* 0x004fec0003800000 */
.L_x_156:
[----:B------:R-:W-:Y:S01]  /*2bc0*/  ULEA UR8, UR5, UR6, 0x4 ;  /* 0x0000000605087291 */ /* 0x000fe2000f8e20ff */
[----:B------:R-:W-:Y:S01]  /*2bd0*/  SEL R3, R6, R3, !P2 ;  /* 0x0000000306037207 */ /* 0x000fe20005000000 */
[----:B------:R-:W-:Y:S01]  /*2be0*/  UIADD3 UR9, UPT, UPT, UR4, 0x80, URZ ;  /* 0x0000008004097890 */ /* 0x000fe2000fffe0ff */
[----:B-1----:R-:W-:Y:S01]  /*2bf0*/  LEA R2, R11, UR6, 0x3 ;  /* 0x000000060b027c11 */ /* 0x002fe2000f8e18ff */
[----:B------:R-:W-:Y:S01]  /*2c00*/  UIADD3 UR8, UPT, UPT, UR8, 0xf0, URZ ;  /* 0x000000f008087890 */ /* 0x000fe2000fffe0ff */
[----:B------:R-:W-:Y:S01]  /*2c10*/  SHF.L.U32 R5, R10, 0x1f, RZ ;  /* 0x0000001f0a057819 */ /* 0x000fe200000006ff */
[----:B------:R1:W-:Y:S01]  /*2c20*/  @!P2 SYNCS.ARRIVE.TRANS64.RED RZ, [R3+URZ], R4 ;  /* 0x0000000403ffa9a7 */ /* 0x0003e200080004ff */
[----:B------:R-:W-:Y:S01]  /*2c30*/  UIADD3 UR4, UPT, UPT, UR5, 0x1, URZ ;  /* 0x0000000105047890 */ /* 0x000fe2000fffe0ff */
[----:B------:R-:W-:-:S03]  /*2c40*/  VIADD R8, R8, 0x1 ;  /* 0x0000000108087836 */ /* 0x000fc60000000000 */
[----:B------:R-:W-:Y:S02]  /*2c50*/  UISETP.NE.AND UP0, UPT, UR4, 0x2, UPT ;  /* 0x000000020400788c */ /* 0x000fe4000bf05270 */
[----:B------:R-:W-:Y:S06]  /*2c60*/  UGETNEXTWORKID.BROADCAST [UR8], [UR9] ;  /* 0x00000000080073ca */ /* 0x000fec0008000100 */
[----:B------:R-:W-:Y:S01]  /*2c70*/  USEL UR7, URZ, 0x1, UP0 ;  /* 0x00000001ff077887 */ /* 0x000fe20008000000 */
[----:B------:R-:W-:Y:S01]  /*2c80*/  ISETP.NE.AND P0, PT, R8, 0x2, PT ;  /* 0x000000020800780c */ /* 0x000fe20003f05270 */
[----:B------:R-:W-:Y:S01]  /*2c90*/  USEL UR5, UR4, URZ, UP0 ;  /* 0x000000ff04057287 */ /* 0x000fe20008000000 */
[----:B------:R-:W2:Y:S03]  /*2ca0*/  SYNCS.PHASECHK.TRANS64.TRYWAIT P1, [R2+URZ+0x80], R5 ;  /* 0x00008005020075a7 */ /* 0x000ea600080211ff */
[----:B------:R-:W-:Y:S01]  /*2cb0*/  LOP3.LUT R12, R12, UR7, RZ, 0x3c, !PT ;  /* 0x000000070c0c7c12 */ /* 0x000fe2000f8e3cff */
[----:B-12---:R-:W-:Y:S07]  /*2cc0*/  @!P1 BRA `(.L_x_49) ;  /* 0x0000008c009c9947 */ /* 0x006fee0003800000 */
.L_x_157:
[C---:B------:R-:W-:Y:S01]  /*2cd0*/  LEA R4, R11.reuse, UR6, 0x4 ;  /* 0x000000060b047c11 */ /* 0x040fe2000f8e20ff */
[----:B-1----:R-:W-:Y:S01]  /*2ce0*/  VIADD R2, R2, 0x90 ;  /* 0x0000009002027836 */ /* 0x002fe20000000000 */
[----:B------:R-:W-:Y:S01]  /*2cf0*/  SEL R8, R8, RZ, P0 ;  /* 0x000000ff08087207 */ /* 0x000fe20000000000 */
[----:B------:R-:W-:-:S03]  /*2d00*/  VIADD R11, R11, 0x1 ;  /* 0x000000010b0b7836 */ /* 0x000fc60000000000 */
[----:B------:R-:W1:Y:S01]  /*2d10*/  LDS.128 R4, [R4+0xf0] ;  /* 0x0000f00004047984 */ /* 0x000e620000000c00 */
[----:B------:R-:W-:Y:S02]  /*2d20*/  PRMT R2, RZ, 0x654, R2 ;  /* 0x00000654ff027816 */ /* 0x000fe40000000002 */
[C---:B------:R-:W-:Y:S01]  /*2d30*/  ISETP.NE.AND P1, PT, R11.reuse, 0x2, PT ;  /* 0x000000020b00780c */ /* 0x040fe20003f25270 */
[----:B------:R-:W-:Y:S01]  /*2d40*/  @!PT LDS RZ, [RZ] ;  /* 0x00000000fffff984 */ /* 0x000fe20000000800 */
[----:B------:R-:W-:Y:S01]  /*2d50*/  @!PT LDS RZ, [RZ] ;  /* 0x00000000fffff984 */ /* 0x000fe20000000800 */
[----:B------:R-:W-:Y:S01]  /*2d60*/  @!PT LDS RZ, [RZ] ;  /* 0x00000000fffff984 */ /* 0x000fe20000000800 */
[----:B------:R-:W-:Y:S01]  /*2d70*/  @!PT LDS RZ, [RZ] ;  /* 0x00000000fffff984 */ /* 0x000fe20000000800 */
[----:B------:R2:W-:Y:S06]  /*2d80*/  MEMBAR.ALL.CTA ;  /* 0x0000000000007992 */ /* 0x0005ec0000008000 */
[----:B--2---:R-:W2:Y:S01]  /*2d90*/  FENCE.VIEW.ASYNC.S ;  /* 0x00000000000073c6 */ /* 0x004ea20000000000 */
[----:B------:R-:W-:Y:S01]  /*2da0*/  SEL R11, R11, RZ, P1 ;  /* 0x000000ff0b0b7207 */ /* 0x000fe20000800000 */
[----:B--2---:R2:W-:Y:S01]  /*2db0*/  SYNCS.ARRIVE.TRANS64.RED.A1T0 RZ, [R2+URZ], RZ ;  /* 0x000000ff02ff79a7 */ /* 0x0045e200081004ff */
[----:B-1----:R-:W-:-:S02]  /*2dc0*/  LOP3.LUT P3, RZ, R6, 0x1, RZ, 0xc0, !PT ;  /* 0x0000000106ff7812 */ /* 0x002fc4000786c0ff */
[----:B------:R-:W-:-:S04]  /*2dd0*/  SEL R5, RZ, 0x1, P1 ;  /* 0x00000001ff057807 */ /* 0x000fc80000800000 */
[----:B------:R-:W-:Y:S02]  /*2de0*/  LOP3.LUT R10, R10, R5, RZ, 0x3c, !PT ;  /* 0x000000050a0a7212 */ /* 0x000fe400078e3cff */
[----:B--2---:R-:W-:-:S04]  /*2df0*/  SEL R2, RZ, 0x1, P0 ;  /* 0x00000001ff027807 */ /* 0x004fc80000000000 */
[----:B------:R-:W-:Y:S01]  /*2e00*/  LOP3.LUT R9, R9, R2, RZ, 0x3c, !PT ;  /* 0x0000000209097212 */ /* 0x000fe200078e3cff */
[----:B------:R-:W-:Y:S06]  /*2e10*/  @P3 BRA `(.L_x_50) ;  /* 0xfffffffc002c3947 */ /* 0x000fec000383ffff */
[----:B------:R-:W-:Y:S01]  /*2e20*/  ULEA UR4, UR5, UR6, 0x3 ;  /* 0x0000000605047291 */ /* 0x000fe2000f8e18ff */
[----:B------:R-:W-:-:S08]  /*2e30*/  SHF.L.U32 R3, R12, 0x1f, RZ ;  /* 0x0000001f0c037819 */ /* 0x000fd000000006ff */
[----:B------:R-:W1:Y:S02]  /*2e40*/  SYNCS.PHASECHK.TRANS64 P0, [UR4+0x90], R3 ;  /* 0x00009003ff0075a7 */ /* 0x000e640008001004 */
[----:B-1----:R-:W-:Y:S05]  /*2e50*/  @P0 BRA `(.L_x_51) ;  /* 0x0000000000080947 */ /* 0x002fea0003800000 */
[----:B------:R-:W1:Y:S02]  /*2e60*/  SYNCS.PHASECHK.TRANS64.TRYWAIT P0, [UR4+0x90], R3 ;  /* 0x00009003ff0075a7 */ /* 0x000e640008001104 */
[----:B-1----:R-:W-:Y:S05]  /*2e70*/  @!P0 BRA `(.L_x_52) ;  /* 0x0000008c00448947 */ /* 0x002fea0003800000 */
.L_x_51:
[----:B------:R-:W-:-:S04]  /*2e80*/  UIADD3 UR7, UPT, UPT, UR5, 0x1, URZ ;  /* 0x0000000105077890 */ /* 0x000fc8000fffe0ff */
[----:B------:R-:W-:-:S04]  /*2e90*/  UISETP.NE.AND UP0, UPT, UR7, 0x2, UPT ;  /* 0x000000020700788c */ /* 0x000fc8000bf05270 */
[----:B------:R-:W-:Y:S02]  /*2ea0*/  USEL UR8, URZ, 0x1, UP0 ;  /* 0x00000001ff087887 */ /* 0x000fe40008000000 */
[----:B------:R-:W-:-:S04]  /*2eb0*/  USEL UR7, UR7, URZ, UP0 ;  /* 0x000000ff07077287 */ /* 0x000fc80008000000 */
[----:B------:R-:W-:Y:S01]  /*2ec0*/  ULEA UR7, UR7, UR6, 0x3 ;  /* 0x0000000607077291 */ /* 0x000fe2000f8e18ff */
[----:B-1----:R-:W-:-:S04]  /*2ed0*/  LOP3.LUT R3, R12, UR8, RZ, 0x3c, !PT ;  /* 0x000000080c037c12 */ /* 0x002fc8000f8e3cff */
[----:B------:R-:W-:-:S04]  /*2ee0*/  SHF.L.U32 R0, R3, 0x1f, RZ ;  /* 0x0000001f03007819 */ /* 0x000fc800000006ff */
[----:B------:R-:W1:Y:S02]  /*2ef0*/  SYNCS.PHASECHK.TRANS64 P0, [UR7+0x90], R0 ;  /* 0x00009000ff0075a7 */ /* 0x000e640008001007 */
[----:B-1----:R-:W-:Y:S05]  /*2f00*/  @P0 EXIT ;  /* 0x000000000000094d */ /* 0x002fea0003800000 */
[----:B------:R-:W-:Y:S02]  /*2f10*/  SHF.L.U32 R3, R3, 0x1f, RZ ;  /* 0x0000001f03037819 */ /* 0x000fe400000006ff */
[----:B------:R-:W-:-:S07]  /*2f20*/  MOV R0, UR7 ;  /* 0x0000000700007c02 */ /* 0x000fce0008000f00 */
.L_x_53:
[----:B-1----:R1:W2:Y:S02]  /*2f30*/  SYNCS.PHASECHK.TRANS64.TRYWAIT P0, [R0+URZ+0x90], R3 ;  /* 0x00009003000075a7 */ /* 0x0022a400080011ff */
[----:B--2---:R-:W-:Y:S05]  /*2f40*/  @!P0 NANOSLEEP.SYNCS 0x989680 ;  /* 0x009896800000895d */ /* 0x004fea0003900000 */
[----:B------:R-:W2:Y:S02]  /*2f50*/  @!P0 SYNCS.PHASECHK.TRANS64 P0, [R0+URZ+0x90], R3 ;  /* 0x00009003000085a7 */ /* 0x000ea400080010ff */
[----:B--2---:R-:W-:Y:S05]  /*2f60*/  @P0 EXIT ;  /* 0x000000000000094d */ /* 0x004fea0003800000 */
[----:B------:R-:W-:Y:S05]  /*2f70*/  BRA `(.L_x_53) ;  /* 0xfffffffc00ec7947 */ /* 0x000fea000383ffff */
.L_x_46:
[----:B------:R-:W-:Y:S05]  /*2f80*/  BRA.U UP4, `(.L_x_54) ;  /* 0x0000001104587547 */ /* 0x000fea000b800000 */
[----:B------:R-:W-:Y:S01]  /*2f90*/  UMOV UR4, 0x40 ;  /* 0x0000004000047882 */ /* 0x000fe20000000000 */
[----:B------:R-:W-:Y:S01]  /*2fa0*/  NOP ;  /* 0x0000000000007918 */ /* 0x000fe20000000000 */
[----:B------:R-:W-:Y:S01]  /*2fb0*/  ULEA UR5, UR47, UR4, 0x18 ;  /* 0x000000042f057291 */ /* 0x000fe2000f8ec0ff */
[----:B------:R-:W-:Y:S02]  /*2fc0*/  UMOV UR6, 0x400 ;  /* 0x0000040000067882 */ /* 0x000fe40000000000 */
[----:B------:R-:W-:-:S06]  /*2fd0*/  ULEA UR6, UR47, UR6, 0x18 ;  /* 0x000000062f067291 */ /* 0x000fcc000f8ec0ff */
[----:B------:R-:W1:Y:S02]  /*2fe0*/  LDS.U8 R0, [UR5+0x1c] ;  /* 0x00001c05ff007984 */ /* 0x000e640008000000 */
[----:B-1----:R-:W-:-:S13]  /*2ff0*/  ISETP.NE.AND P0, PT, R0, RZ, PT ;  /* 0x000000ff0000720c */ /* 0x002fda0003f05270 */
[----:B------:R-:W-:Y:S05]  /*3000*/  @P0 BRA `(.L_x_55) ;  /* 0x0000000400080947 */ /* 0x000fea0003800000 */
[----:B------:R-:W-:Y:S02]  /*3010*/  UISETP.NE.U32.AND UP1, UPT, UR33, 0x1, UPT ;  /* 0x000000012100788c */ /* 0x000fe4000bf25070 */
[----:B------:R-:W-:-:S07]  /*3020*/  UIADD3 UR7, UPT, UPT, UR5, 0x8, URZ ;  /* 0x0000000805077890 */ /* 0x000fce000fffe0ff */
[----:B------:R-:W-:Y:S05]  /*3030*/  BRA.U !UP1, `(.L_x_56) ;  /* 0x00000001099c7547 */ /* 0x000fea000b800000 */
[----:B------:R-:W-:Y:S01]  /*3040*/  ELECT P0, URZ, PT ;  /* 0x0000000000ff782f */ /* 0x000fe20003800000 */
[----:B------:R-:W-:-:S12]  /*3050*/  BSSY B0, `(.L_x_56) ;  /* 0x0000025000007945 */ /* 0x000fd80003800000 */
[----:B------:R-:W-:Y:S05]  /*3060*/  @!P0 BRA `(.L_x_57) ;  /* 0x00000000008c8947 */ /* 0x000fea0003800000 */
[----:B------:R-:W-:-:S05]  /*3070*/  UMOV UR4, 0x10 ;  /* 0x0000001000047882 */ /* 0x000fca0000000000 */
[----:B------:R-:W-:Y:S04]  /*3080*/  DEPBAR.LE SB1, 0x36 ;  /* 0x00009d800000791a */ /* 0x000fe80000000000 */
[----:B------:R-:W1:Y:S02]  /*3090*/  UTCATOMSWS.2CTA.FIND_AND_SET.ALIGN UP0, UR4, UR4 ;  /* 0x00000004000475e3 */ /* 0x000e640008200800 */
[----:B-1----:R-:W-:Y:S01]  /*30a0*/  MOV R11, UR4 ;  /* 0x00000004000b7c02 */ /* 0x002fe20008000f00 */
[----:B------:R-:W-:Y:S06]  /*30b0*/  BRA.U UP0, `(.L_x_58) ;  /* 0x0000000100187547 */ /* 0x000fec000b800000 */
.L_x_59:
[----:B------:R-:W-:Y:S05]  /*30c0*/  NANOSLEEP 0x64 ;  /* 0x000000640000795d */ /* 0x000fea0003800000 */
[----:B------:R-:W-:-:S05]  /*30d0*/  UMOV UR4, 0x10 ;  /* 0x0000001000047882 */ /* 0x000fca0000000000 */
[----:B------:R-:W-:Y:S04]  /*30e0*/  DEPBAR.LE SB1, 0x36 ;  /* 0x00009d800000791a */ /* 0x000fe80000000000 */
[----:B------:R-:W1:Y:S02]  /*30f0*/  UTCATOMSWS.2CTA.FIND_AND_SET.ALIGN UP0, UR4, UR4 ;  /* 0x00000004000475e3 */ /* 0x000e640008200800 */
[----:B-1----:R-:W-:Y:S01]  /*3100*/  MOV R11, UR4 ;  /* 0x00000004000b7c02 */ /* 0x002fe20008000f00 */
[----:B------:R-:W-:Y:S05]  /*3110*/  BRA.U !UP0, `(.L_x_59) ;  /* 0xfffffffd08e87547 */ /* 0x000fea000b83ffff */
.L_x_58:
[----:B------:R-:W1:Y:S01]  /*3120*/  LDS R7, [UR5+0x10] ;  /* 0x00001005ff077984 */ /* 0x000e620008000800 */
[----:B------:R-:W-:Y:S01]  /*3130*/  IMAD.U32 R5, RZ, RZ, UR6 ;  /* 0x00000006ff057e24 */ /* 0x000fe2000f8e00ff */
[----:B------:R-:W-:-:S03]  /*3140*/  MOV R4, UR34 ;  /* 0x0000002200047c02 */ /* 0x000fc60008000f00 */
[----:B------:R-:W-:Y:S01]  /*3150*/  VIADD R5, R5, 0x110 ;  /* 0x0000011005057836 */ /* 0x000fe20000000000 */
[----:B-1----:R-:W-:-:S04]  /*3160*/  SHF.L.U32 R7, R7, 0x1f, RZ ;  /* 0x0000001f07077819 */ /* 0x002fc800000006ff */
[----:B------:R-:W1:Y:S02]  /*3170*/  SYNCS.PHASECHK.TRANS64.TRYWAIT P0, [UR5+0x8], R7 ;  /* 0x00000807ff0075a7 */ /* 0x000e640008001105 */
[----:B-1----:R-:W-:Y:S05]  /*3180*/  @P0 BRA `(.L_x_60) ;  /* 0x0000000000080947 */ /* 0x002fea0003800000 */
[----:B------:R-:W1:Y:S02]  /*3190*/  SYNCS.PHASECHK.TRANS64.TRYWAIT P0, [UR5+0x8], R7 ;  /* 0x00000807ff0075a7 */ /* 0x000e640008001105 */
[----:B-1----:R-:W-:Y:S05]  /*31a0*/  @!P0 BRA `(.L_x_61) ;  /* 0x0000008800908947 */ /* 0x002fea0003800000 */
.L_x_60:
[----:B-1----:R-:W-:Y:S01]  /*31b0*/  HFMA2 R0, -RZ, RZ, 0, 5.9604644775390625e-08 ;  /* 0x00000001ff007431 */ /* 0x002fe200000001ff */
[----:B------:R-:W-:Y:S01]  /*31c0*/  UPRMT UR4, UR34, 0x654, UR7 ;  /* 0x0000065422047896 */ /* 0x000fe20008000007 */
[----:B------:R-:W-:Y:S01]  /*31d0*/  IMAD.MOV.U32 R8, RZ, RZ, 0xffff ;  /* 0x0000ffffff087424 */ /* 0x000fe200078e00ff */
[----:B------:R-:W-:Y:S01]  /*31e0*/  PRMT R4, R4, 0x654, R5 ;  /* 0x0000065404047816 */ /* 0x000fe20000000005 */
[----:B------:R-:W-:Y:S02]  /*31f0*/  IMAD.MOV.U32 R6, RZ, RZ, 0x4 ;  /* 0x00000004ff067424 */ /* 0x000fe400078e00ff */
[----:B------:R-:W-:Y:S01]  /*3200*/  IMAD.SHL.U32 R9, R11, 0x20, RZ ;  /* 0x000000200b097824 */ /* 0x000fe200078e00ff */
[----:B------:R-:W-:Y:S02]  /*3210*/  MOV R5, UR4 ;  /* 0x0000000400057c02 */ /* 0x000fe40008000f00 */
[-C--:B------:R-:W-:Y:S01]  /*3220*/  SHF.L.U32 R8, R8, R11.reuse, RZ ;  /* 0x0000000b08087219 */ /* 0x080fe200000006ff */
[----:B------:R1:W-:Y:S01]  /*3230*/  SYNCS.ARRIVE.TRANS64.RED RZ, [UR4], R6 ;  /* 0x00000006ffff79a7 */ /* 0x0003e20008000404 */
[----:B------:R-:W-:Y:S01]  /*3240*/  SHF.L.U32 R7, R0, R11, RZ ;  /* 0x0000000b00077219 */ /* 0x000fe200000006ff */
[----:B------:R1:W-:Y:S04]  /*3250*/  STS [UR6+0x110], R9 ;  /* 0x00011009ff007988 */ /* 0x0003e80008000806 */
[----:B------:R1:W-:Y:S04]  /*3260*/  STAS [R4.64], R11 ;  /* 0x0000000b04007dbd */ /* 0x0003e8000c0008ff */
[----:B------:R1:W-:Y:S04]  /*3270*/  ATOMS.OR RZ, [UR5+0x14], R8 ;  /* 0x00001408ffff798c */ /* 0x0003e8000b000005 */
[----:B------:R1:W-:Y:S04]  /*3280*/  ATOMS.OR RZ, [UR5+0x18], R7 ;  /* 0x00001807ffff798c */ /* 0x0003e8000b000005 */
[----:B------:R1:W-:Y:S02]  /*3290*/  ATOMS.XOR RZ, [UR5+0x10], R0 ;  /* 0x00001000ffff798c */ /* 0x0003e4000b800005 */
.L_x_57:
[----:B------:R-:W-:Y:S05]  /*32a0*/  BSYNC B0 ;  /* 0x0000000000007941 */ /* 0x000fea0003800000 */
.L_x_56:
[----:B------:R-:W-:Y:S05]  /*32b0*/  BRA.U UP1, `(.L_x_62) ;  /* 0x00000001016c7547 */ /* 0x000fea000b800000 */
[----:B------:R-:W-:-:S03]  /*32c0*/  UMOV UR4, 0xffffffff ;  /* 0xffffffff00047882 */ /* 0x000fc60000000000 */
[----:B------:R-:W-:Y:S05]  /*32d0*/  BRA.DIV UR4, `(.L_x_63) ;  /* 0x0000008a045c7947 */ /* 0x000fea000b800000 */
[----:B------:R-:W-:-:S13]  /*32e0*/  ELECT P6, URZ, PT ;  /* 0x0000000000ff782f */ /* 0x000fda00038c0000 */
.L_x_161:
[----:B------:R-:W-:Y:S05]  /*32f0*/  @!P6 BRA `(.L_x_62) ;  /* 0x00000000005ce947 */ /* 0x000fea0003800000 */
[----:B-1----:R-:W1:Y:S02]  /*3300*/  LDS R5, [UR5+0x10] ;  /* 0x00001005ff057984 */ /* 0x002e640008000800 */
[----:B-1----:R-:W-:-:S04]  /*3310*/  SHF.L.U32 R5, R5, 0x1f, RZ ;  /* 0x0000001f05057819 */ /* 0x002fc800000006ff */
[----:B------:R-:W1:Y:S02]  /*3320*/  SYNCS.PHASECHK.TRANS64.TRYWAIT P0, [UR5+0x8], R5 ;  /* 0x00000805ff0075a7 */ /* 0x000e640008001105 */
[----:B-1----:R-:W-:Y:S05]  /*3330*/  @P0 BRA `(.L_x_64) ;  /* 0x0000000000080947 */ /* 0x002fea0003800000 */
[----:B------:R-:W1:Y:S02]  /*3340*/  SYNCS.PHASECHK.TRANS64.TRYWAIT P0, [UR5+0x8], R5 ;  /* 0x00000805ff0075a7 */ /* 0x000e640008001105 */
[----:B-1----:R-:W-:Y:S05]  /*3350*/  @!P0 BRA `(.L_x_65) ;  /* 0x00000088005c8947 */ /* 0x002fea0003800000 */
.L_x_64:
[----:B------:R-:W2:Y:S01]  /*3360*/  LDS R7, [UR6+0x110] ;  /* 0x00011006ff077984 */ /* 0x000ea20008000800 */
[----:B-1----:R-:W-:Y:S02]  /*3370*/  HFMA2 R0, -RZ, RZ, 0, 5.9604644775390625e-08 ;  /* 0x00000001ff007431 */ /* 0x002fe400000001ff */
[----:B------:R-:W-:Y:S01]  /*3380*/  IMAD.MOV.U32 R4, RZ, RZ, 0xffff ;  /* 0x0000ffffff047424 */ /* 0x000fe200078e00ff */
[----:B------:R-:W-:Y:S01]  /*3390*/  UPRMT UR4, UR34, 0x654, UR7 ;  /* 0x0000065422047896 */ /* 0x000fe20008000007 */
[----:B--2---:R-:W-:-:S03]  /*33a0*/  IMAD.SHL.U32 R5, R7, 0x20, RZ ;  /* 0x0000002007057824 */ /* 0x004fc600078e00ff */
[-C--:B------:R-:W-:Y:S02]  /*33b0*/  SHF.L.U32 R4, R4, R7.reuse, RZ ;  /* 0x0000000704047219 */ /* 0x080fe400000006ff */
[----:B------:R-:W-:Y:S01]  /*33c0*/  SHF.L.U32 R7, R0, R7, RZ ;  /* 0x0000000700077219 */ /* 0x000fe200000006ff */
[----:B------:R2:W-:Y:S04]  /*33d0*/  STS [UR6+0x110], R5 ;  /* 0x00011005ff007988 */ /* 0x0005e80008000806 */
[----:B------:R2:W-:Y:S04]  /*33e0*/  ATOMS.OR RZ, [UR5+0x14], R4 ;  /* 0x00001404ffff798c */ /* 0x0005e8000b000005 */
[----:B------:R2:W-:Y:S01]  /*33f0*/  ATOMS.OR RZ, [UR5+0x18], R7 ;  /* 0x00001807ffff798c */ /* 0x0005e2000b000005 */
[----:B------:R-:W-:Y:S03]  /*3400*/  SYNCS.ARRIVE.TRANS64.RED.A1T0 RZ, [UR4], RZ ;  /* 0x000000ffffff79a7 */ /* 0x000fe60008100404 */
[----:B------:R2:W-:Y:S01]  /*3410*/  ATOMS.XOR RZ, [UR5+0x10], R0 ;  /* 0x00001000ffff798c */ /* 0x0005e2000b800005 */
[----:B------:R-:W-:Y:S05]  /*3420*/  BRA `(.L_x_62) ;  /* 0x0000000000107947 */ /* 0x000fea0003800000 */
.L_x_55:
[----:B------:R-:W-:Y:S02]  /*3430*/  MOV R0, 0xffffffff ;  /* 0xffffffff00007802 */ /* 0x000fe40000000f00 */
[----:B------:R-:W-:-:S03]  /*3440*/  MOV R4, 0x3470 ;  /* 0x0000347000047802 */ /* 0x000fc60000000f00 */
[----:B------:R1:W-:Y:S04]  /*3450*/  STS [UR6+0x110], R0 ;  /* 0x00011000ff007988 */ /* 0x0003e80008000806 */
[----:B-1---5:R-:W-:Y:S05]  /*3460*/  CALL.REL.NOINC `($__internal_1_$__cuda_sm10x_tcgen05_guardrail_trap_phase_invalid_during_alloc) ;  /* 0x0000009000007944 */ /* 0x022fea0003c00000 */
.L_x_62:
[----:B------:R-:W-:Y:S05]  /*3470*/  WARPSYNC.ALL ;  /* 0x0000000000007948 */ /* 0x000fea0003800000 */
[----:B------:R-:W3:Y:S01]  /*3480*/  S2UR UR4, SR_CgaCtaId ;  /* 0x00000000000479c3 */ /* 0x000ee20000008800 */
[----:B------:R-:W-:Y:S01]  /*3490*/  UMOV UR17, 0x400 ;  /* 0x0000040000117882 */ /* 0x000fe20000000000 */
[----:B------:R-:W-:-:S06]  /*34a0*/  NOP ;  /* 0x0000000000007918 */ /* 0x000fcc0000000000 */
[----:B------:R-:W-:Y:S06]  /*34b0*/  BAR.ARV 0x6, 0xa0 ;  /* 0x0182800000007b1d */ /* 0x000fec0000002000 */
[----:B------:R-:W4:Y:S01]  /*34c0*/  LDCU UR6, c[0x0][0x38c] ;  /* 0x00007180ff0677ac */ /* 0x000f220008000800 */
[----:B------:R-:W-:Y:S01]  /*34d0*/  LOP3.LUT R3, R3, 0xffff, RZ, 0xc0, !PT ;  /* 0x0000ffff03037812 */ /* 0x000fe200078ec0ff */
[----:B-1----:R-:W-:Y:S01]  /*34e0*/  IMAD.MOV.U32 R9, RZ, RZ, 0x1 ;  /* 0x00000001ff097424 */ /* 0x002fe200078e00ff */
[----:B------:R-:W-:Y:S01]  /*34f0*/  LOP3.LUT R2, R2, 0xffff, RZ, 0xc0, !PT ;  /* 0x0000ffff02027812 */ /* 0x000fe200078ec0ff */
[----:B------:R-:W-:Y:S01]  /*3500*/  IMAD.MOV.U32 R8, RZ, RZ, RZ ;  /* 0x000000ffff087224 */ /* 0x000fe200078e00ff */
[----:B------:R-:W-:Y:S01]  /*3510*/  R2UR UR20, R3 ;  /* 0x00000000031472ca */ /* 0x000fe200000e0000 */
[----:B------:R-:W-:Y:S01]  /*3520*/  UMOV UR24, URZ ;  /* 0x000000ff00187c82 */ /* 0x000fe20008000000 */
[----:B------:R-:W-:-:S02]  /*3530*/  R2UR UR30, R2 ;  /* 0x00000000021e72ca */ /* 0x000fc400000e0000 */
[----:B------:R-:W-:Y:S01]  /*3540*/  CS2R R2, SRZ ;  /* 0x0000000000027805 */ /* 0x000fe2000001ff00 */
[----:B------:R-:W-:Y:S01]  /*3550*/  UMOV UR15, URZ ;  /* 0x000000ff000f7c82 */ /* 0x000fe20008000000 */
[----:B---3--:R-:W-:Y:S01]  /*3560*/  ULEA UR17, UR4, UR17, 0x18 ;  /* 0x0000001104117291 */ /* 0x008fe2000f8ec0ff */
[----:B------:R-:W-:Y:S01]  /*3570*/  UMOV UR14, URZ ;  /* 0x000000ff000e7c82 */ /* 0x000fe20008000000 */
[----:B------:R-:W-:Y:S02]  /*3580*/  UISETP.NE.AND UP3, UPT, UR33, URZ, UPT ;  /* 0x000000ff2100728c */ /* 0x000fe4000bf65270 */
[----:B------:R-:W-:Y:S02]  /*3590*/  UIADD3 UR5, UPT, UPT, UR17, 0x10800, URZ ;  /* 0x0001080011057890 */ /* 0x000fe4000fffe0ff */
[----:B------:R-:W-:-:S03]  /*35a0*/  UIADD3 UR4, UPT, UPT, UR17, 0x16800, URZ ;  /* 0x0001680011047890 */ /* 0x000fc6000fffe0ff */
[----:B--2---:R-:W1:Y:S01]  /*35b0*/  LDS R0, [UR17+0x110] ;  /* 0x00011011ff007984 */ /* 0x004e620008000800 */
[----:B----4-:R-:W-:Y:S02]  /*35c0*/  UIADD3 UR6, UPT, UPT, UR6, 0x1f, URZ ;  /* 0x0000001f06067890 */ /* 0x010fe4000fffe0ff */
[----:B------:R-:W-:Y:S02]  /*35d0*/  USHF.R.U32.HI UR5, URZ, 0x4, UR5 ;  /* 0x00000004ff057899 */ /* 0x000fe40008011605 */
[----:B------:R-:W-:Y:S02]  /*35e0*/  USHF.R.S32.HI UR25, URZ, 0x1f, UR6 ;  /* 0x0000001fff197899 */ /* 0x000fe40008011406 */
[----:B------:R-:W-:Y:S02]  /*35f0*/  USHF.R.U32.HI UR4, URZ, 0x4, UR4 ;  /* 0x00000004ff047899 */ /* 0x000fe40008011604 */
[----:B------:R-:W-:Y:S02]  /*3600*/  ULEA.HI UR25, UR25, UR6, URZ, 0x5 ;  /* 0x0000000619197291 */ /* 0x000fe4000f8f28ff */
[----:B------:R-:W-:-:S02]  /*3610*/  ULOP3.LUT UR5, UR5, 0x3fff, URZ, 0xc0, !UPT ;  /* 0x00003fff05057892 */ /* 0x000fc4000f8ec0ff */
[----:B------:R-:W-:Y:S02]  /*3620*/  USHF.R.S32.HI UR25, URZ, 0x5, UR25 ;  /* 0x00000005ff197899 */ /* 0x000fe40008011419 */
[----:B------:R-:W-:Y:S02]  /*3630*/  ULOP3.LUT UR22, UR4, 0x3fff, URZ, 0xc0, !UPT ;  /* 0x00003fff04167892 */ /* 0x000fe4000f8ec0ff */
[----:B------:R-:W-:Y:S02]  /*3640*/  UISETP.LT.AND UP0, UPT, UR25, 0x1, UPT ;  /* 0x000000011900788c */ /* 0x000fe4000bf01270 */
[----:B------:R-:W-:Y:S02]  /*3650*/  ULOP3.LUT UR21, UR5, 0x10000, URZ, 0xfc, !UPT ;  /* 0x0001000005157892 */ /* 0x000fe4000f8efcff */
[----:B------:R-:W-:Y:S02]  /*3660*/  ULOP3.LUT UR22, UR22, 0x10000, URZ, 0xfc, !UPT ;  /* 0x0001000016167892 */ /* 0x000fe4000f8efcff */
[----:B------:R-:W-:Y:S01]  /*3670*/  USEL UR31, UR25, 0x1, !UP0 ;  /* 0x00000001191f7887 */ /* 0x000fe2000c000000 */
[----:B------:R-:W-:Y:S01]  /*3680*/  UMOV UR28, 0x0 ;  /* 0x00000000001c7882 */ /* 0x000fe20000000000 */
[----:B------:R-:W-:Y:S01]  /*3690*/  UMOV UR29, 0x10400010 ;  /* 0x10400010001d7882 */ /* 0x000fe20000000000 */
[----:B------:R-:W-:Y:S01]  /*36a0*/  UMOV UR26, 0x0 ;  /* 0x00000000001a7882 */ /* 0x000fe20000000000 */
[----:B------:R-:W-:Y:S01]  /*36b0*/  UMOV UR27, 0x10400010 ;  /* 0x10400010001b7882 */ /* 0x000fe20000000000 */
[----:B-1----:R-:W-:-:S15]  /*36c0*/  R2UR UR32, R0 ;  /* 0x00000000002072ca */ /* 0x002fde00000e0000 */
.L_x_73:
[C---:B------:R-:W-:Y:S02]  /*36d0*/  LEA R0, R8.reuse, UR17, 0x3 ;  /* 0x0000001108007c11 */ /* 0x040fe4000f8e18ff */
[----:B------:R-:W-:Y:S02]  /*36e0*/  SHF.L.U32 R5, R3, 0x1f, RZ ;  /* 0x0000001f03057819 */ /* 0x000fe400000006ff */
[----:B------:R-:W-:Y:S02]  /*36f0*/  LEA R4, R8, UR17, 0x4 ;  /* 0x0000001108047c11 */ /* 0x000fe4000f8e20ff */
[----:B------:R-:W1:Y:S02]  /*3700*/  SYNCS.PHASECHK.TRANS64.TRYWAIT P0, [R0+URZ+0x80], R5 ;  /* 0x00008005000075a7 */ /* 0x000e6400080011ff */
[----:B-1-3--:R-:W-:Y:S05]  /*3710*/  @!P0 BRA `(.L_x_66) ;  /* 0x0000008400848947 */ /* 0x00afea0003800000 */
.L_x_162:
[----:B-1----:R-:W1:Y:S01]  /*3720*/  LDS.128 R4, [R4+0xf0] ;  /* 0x0000f00004047984 */ /* 0x002e620000000c00 */
[----:B------:R-:W-:Y:S02]  /*3730*/  VIADD R0, R0, 0x90 ;  /* 0x0000009000007836 */ /* 0x000fe40000000000 */
[----:B------:R-:W-:Y:S01]  /*3740*/  VIADD R8, R8, 0x1 ;  /* 0x0000000108087836 */ /* 0x000fe20000000000 */
[----:B------:R-:W-:Y:S01]  /*3750*/  @!PT LDS RZ, [RZ] ;  /* 0x00000000fffff984 */ /* 0x000fe20000000800 */
[----:B------:R-:W-:Y:S01]  /*3760*/  @!PT LDS RZ, [RZ] ;  /* 0x00000000fffff984 */ /* 0x000fe20000000800 */
[----:B------:R-:W-:Y:S01]  /*3770*/  @!PT LDS RZ, [RZ] ;  /* 0x00000000fffff984 */ /* 0x000fe20000000800 */
[----:B------:R-:W-:Y:S01]  /*3780*/  @!PT LDS RZ, [RZ] ;  /* 0x00000000fffff984 */ /* 0x000fe20000000800 */
[----:B------:R2:W-:Y:S06]  /*3790*/  MEMBAR.ALL.CTA ;  /* 0x0000000000007992 */ /* 0x0005ec0000008000 */
[----:B--2---:R-:W2:Y:S01]  /*37a0*/  FENCE.VIEW.ASYNC.S ;  /* 0x00000000000073c6 */ /* 0x004ea20000000000 */
[----:B------:R-:W-:-:S04]  /*37b0*/  PRMT R0, RZ, 0x654, R0 ;  /* 0x00000654ff007816 */ /* 0x000fc80000000000 */
[----:B--2---:R2:W-:Y:S01]  /*37c0*/  SYNCS.ARRIVE.TRANS64.RED.A1T0 RZ, [R0+URZ], RZ ;  /* 0x000000ff00ff79a7 */ /* 0x0045e200081004ff */
[----:B-1----:R-:W-:Y:S01]  /*37d0*/  LOP3.LUT P1, RZ, R6, 0x1, RZ, 0xc0, !PT ;  /* 0x0000000106ff7812 */ /* 0x002fe2000782c0ff */
[----:B--2---:R-:W-:-:S12]  /*37e0*/  BRA.U UP3, `(.L_x_67) ;  /* 0x0000000103e07547 */ /* 0x004fd8000b800000 */
[----:B------:R-:W1:Y:S01]  /*37f0*/  LDCU UR4, c[0x0][0x38c] ;  /* 0x00007180ff0477ac */ /* 0x000e620008000800 */
[----:B------:R-:W-:Y:S02]  /*3800*/  PLOP3.LUT P2, PT, PT, PT, PT, 0x80, 0x8 ;  /* 0x000000000008781c */ /* 0x000fe40003f4f070 */
[----:B------:R-:W-:Y:S01]  /*3810*/  SHF.L.U32 R5, R9, 0x1f, RZ ;  /* 0x0000001f09057819 */ /* 0x000fe200000006ff */
[----:B------:R-:W-:Y:S02]  /*3820*/  ULEA UR23, UR24, UR17, 0x3 ;  /* 0x0000001118177291 */ /* 0x000fe4000f8e18ff */
[----:B------:R-:W-:Y:S02]  /*3830*/  ULEA UR18, UR24, UR32, 0x8 ;  /* 0x0000002018127291 */ /* 0x000fe4000f8e40ff */
[----:B-1----:R-:W-:-:S06]  /*3840*/  UISETP.GE.AND UP0, UPT, UR4, 0x1, UPT ;  /* 0x000000010400788c */ /* 0x002fcc000bf06270 */
[----:B------:R-:W-:-:S05]  /*3850*/  PLOP3.LUT P0, PT, PT, PT, UP0, 0x80, 0x8 ;  /* 0x000000000008781c */ /* 0x000fca0003f0f008 */
[----:B------:R-:W-:-:S08]  /*3860*/  @UP0 ULEA UR4, UR15, UR17, 0x3 ;  /* 0x000000110f040291 */ /* 0x000fd0000f8e18ff */
[----:B------:R-:W-:-:S04]  /*3870*/  @P0 SHF.L.U32 R0, R2, 0x1f, RZ ;  /* 0x0000001f02000819 */ /* 0x000fc800000006ff */
[----:B------:R1:W2:Y:S01]  /*3880*/  @P0 SYNCS.PHASECHK.TRANS64.TRYWAIT P2, [UR4], R0 ;  /* 0x00000000ff0005a7 */ /* 0x0002a20008041104 */
[----:B------:R-:W3:Y:S02]  /*3890*/  SYNCS.PHASECHK.TRANS64.TRYWAIT P0, [UR23+0xb0], R5 ;  /* 0x0000b005ff0075a7 */ /* 0x000ee40008001117 */
[----:B-123--:R-:W-:Y:S05]  /*38a0*/  @!P0 BRA `(.L_x_68) ;  /* 0x0000008400348947 */ /* 0x00efea0003800000 */
.L_x_164:
[----:B------:R-:W-:Y:S01]  /*38b0*/  UMOV UR19, UR14 ;  /* 0x0000000e00137c82 */ /* 0x000fe20008000000 */
[----:B------:R-:W-:Y:S05]  /*38c0*/  BRA.U !UP0, `(.L_x_69) ;  /* 0x0000000108987547 */ /* 0x000fea000b800000 */
[----:B------:R-:W-:Y:S02]  /*38d0*/  UIADD3 UR19, UPT, UPT, UR31, UR14, URZ ;  /* 0x0000000e1f137290 */ /* 0x000fe4000fffe0ff */
[----:B------:R-:W-:Y:S01]  /*38e0*/  UPLOP3.LUT UP2, UPT, UPT, UPT, UPT, 0x40, 0x4 ;  /* 0x000000000004789c */ /* 0x000fe20003f4e870 */
[----:B------:R-:W-:Y:S01]  /*38f0*/  UMOV UR16, UR25 ;  /* 0x0000001900107c82 */ /* 0x000fe20008000000 */
[----:B------:R-:W-:-:S09]  /*3900*/  UMOV UR6, UR15 ;  /* 0x0000000f00067c82 */ /* 0x000fd20008000000 */
.L_x_72:
[----:B--2---:R-:W-:Y:S01]  /*3910*/  ULEA UR5, UR6, UR17, 0x3 ;  /* 0x0000001106057291 */ /* 0x004fe2000f8e18ff */
[----:B---3--:R-:W-:Y:S11]  /*3920*/  @P2 BRA `(.L_x_70) ;  /* 0x00000000000c2947 */ /* 0x008ff60003800000 */
[----:B-1----:R-:W-:Y:S04]  /*3930*/  SHF.L.U32 R5, R2, 0x1f, RZ ;  /* 0x0000001f02057819 */ /* 0x002fe800000006ff */
[----:B------:R-:W1:Y:S02]  /*3940*/  SYNCS.PHASECHK.TRANS64.TRYWAIT P0, [UR5], R5 ;  /* 0x00000005ff0075a7 */ /* 0x000e640008001105 */
[----:B-1----:R-:W-:Y:S05]  /*3950*/  @!P0 BRA `(.L_x_71) ;  /* 0x0000008400208947 */ /* 0x002fea0003800000 */
.L_x_70:
[----:B------:R-:W-:Y:S01]  /*3960*/  UISETP.NE.AND UP0, UPT, UR16, 0x1, UPT ;  /* 0x000000011000788c */ /* 0x000fe2000bf05270 */
[----:B------:R-:W-:Y:S01]  /*3970*/  PLOP3.LUT P2, PT, PT, PT, PT, 0x80, 0x8 ;  /* 0x000000000008781c */ /* 0x000fe20003f4f070 */
[----:B------:R-:W-:Y:S02]  /*3980*/  UIADD3 UR4, UPT, UPT, UR6, 0x1, URZ ;  /* 0x0000000106047890 */ /* 0x000fe4000fffe0ff */
[----:B------:R-:W-:Y:S02]  /*3990*/  ULEA UR12, UR6, UR22, 0x9 ;  /* 0x00000016060c7291 */ /* 0x000fe4000f8e48ff */
[----:B------:R-:W-:Y:S01]  /*39a0*/  UISETP.NE.AND UP1, UPT, UR4, 0x3, UPT ;  /* 0x000000030400788c */ /* 0x000fe2000bf25270 */
[----:B------:R-:W-:Y:S01]  /*39b0*/  PLOP3.LUT P0, PT, PT, PT, UP0, 0x80, 0x8 ;  /* 0x000000000008781c */ /* 0x000fe20003f0f008 */
[----:B------:R-:W-:Y:S02]  /*39c0*/  UIADD3 UR10, UPT, UPT, UR12, 0x2, URZ ;  /* 0x000000020c0a7890 */ /* 0x000fe4000fffe0ff */
[----:B------:R-:W-:Y:S02]  /*39d0*/  USEL UR7, URZ, 0x1, UP1 ;  /* 0x00000001ff077887 */ /* 0x000fe40008800000 */
[----:B------:R-:W-:Y:S02]  /*39e0*/  USEL UR15, UR4, URZ, UP1 ;  /* 0x000000ff040f7287 */ /* 0x000fe40008800000 */
[----:B------:R-:W-:Y:S02]  /*39f0*/  UIADD3 UR14, UPT, UPT, UR14, 0x1, URZ ;  /* 0x000000010e0e7890 */ /* 0x000fe4000fffe0ff */
[----:B------:R-:W-:Y:S01]  /*3a00*/  @UP0 ULEA UR4, UR15, UR17, 0x3 ;  /* 0x000000110f040291 */ /* 0x000fe2000f8e18ff */
[----:B------:R-:W-:Y:S01]  /*3a10*/  LOP3.LUT R2, R2, UR7, RZ, 0x3c, !PT ;  /* 0x0000000702027c12 */ /* 0x000fe2000f8e3cff */
[----:B------:R-:W-:Y:S01]  /*3a20*/  UIADD3 UR7, UPT, UPT, UR5, 0x18, URZ ;  /* 0x0000001805077890 */ /* 0x000fe2000fffe0ff */
[----:B------:R-:W-:Y:S02]  /*3a30*/  UMOV UR13, 0x80004020 ;  /* 0x80004020000d7882 */ /* 0x000fe40000000000 */
[----:B-1----:R-:W-:Y:S01]  /*3a40*/  @P0 SHF.L.U32 R0, R2, 0x1f, RZ ;  /* 0x0000001f02000819 */ /* 0x002fe200000006ff */
[----:B------:R-:W-:Y:S01]  /*3a50*/  UMOV UR5, 0x80004020 ;  /* 0x8000402000057882 */ /* 0x000fe20000000000 */
[----:B------:R-:W-:Y:S01]  /*3a60*/  UMOV UR11, 0x80004020 ;  /* 0x80004020000b7882 */ /* 0x000fe20000000000 */
[----:B------:R-:W-:Y:S01]  /*3a70*/  UMOV UR9, 0x80004020 ;  /* 0x8000402000097882 */ /* 0x000fe20000000000 */
[----:B------:R2:W3:Y:S01]  /*3a80*/  @P0 SYNCS.PHASECHK.TRANS64.TRYWAIT P2, [UR4], R0 ;  /* 0x00000000ff0005a7 */ /* 0x0004e20008041104 */
[----:B------:R-:W-:Y:S02]  /*3a90*/  ULEA UR4, UR6, UR21, 0x9 ;  /* 0x0000001506047291 */ /* 0x000fe4000f8e48ff */
[----:B------:R-:W-:Y:S02]  /*3aa0*/  UISETP.NE.AND UP0, UPT, UR14, UR19, UPT ;  /* 0x000000130e00728c */ /* 0x000fe4000bf05270 */
[----:B------:R-:W-:Y:S02]  /*3ab0*/  UIADD3 UR8, UPT, UPT, UR4, 0x2, URZ ;  /* 0x0000000204087890 */ /* 0x000fe4000fffe0ff */
[----:B------:R-:W-:Y:S01]  /*3ac0*/  UIADD3 UR16, UPT, UPT, UR16, -0x1, URZ ;  /* 0xffffffff10107890 */ /* 0x000fe2000fffe0ff */
[----:B------:R-:W-:Y:S02]  /*3ad0*/  UMOV UR6, UR15 ;  /* 0x0000000f00067c82 */ /* 0x000fe40008000000 */
[----:B------:R2:W-:Y:S01]  /*3ae0*/  UTCHMMA.2CTA gdesc[UR4], gdesc[UR12], tmem[UR18], tmem[UR28], idesc[UR29], UP2 ;  /* 0x00ff1c0c040075ea */ /* 0x0005e20009200012 */
[----:B------:R-:W-:Y:S03]  /*3af0*/  UPLOP3.LUT UP2, UPT, UPT, UPT, UPT, 0x80, 0x8 ;  /* 0x000000000008789c */ /* 0x000fe60003f4f070 */
[----:B------:R2:W-:Y:S01]  /*3b00*/  UTCHMMA.2CTA gdesc[UR8], gdesc[UR10], tmem[UR18], tmem[UR26], idesc[UR27], UPT ;  /* 0x00ff1a0a080075ea */ /* 0x0005e2000ba00012 */
[----:B------:R2:W-:Y:S01]  /*3b10*/  UTCBAR.2CTA.MULTICAST [UR7], URZ, UR20 ;  /* 0x000000ff070073e9 */ /* 0x0005e20008200814 */
[----:B------:R-:W-:Y:S06]  /*3b20*/  BRA.U UP0, `(.L_x_72) ;  /* 0xfffffffd00787547 */ /* 0x000fec000b83ffff */
.L_x_69:
[----:B--2---:R-:W-:Y:S01]  /*3b30*/  UIADD3 UR4, UPT, UPT, UR23, 0xa0, URZ ;  /* 0x000000a017047890 */ /* 0x004fe2000fffe0ff */
[----:B------:R-:W-:-:S08]  /*3b40*/  UMOV UR14, UR19 ;  /* 0x00000013000e7c82 */ /* 0x000fd00008000000 */
[----:B------:R2:W-:Y:S01]  /*3b50*/  UTCBAR.2CTA.MULTICAST [UR4], URZ, UR30 ;  /* 0x000000ff040073e9 */ /* 0x0005e2000820081e */
[----:B------:R-:W-:Y:S02]  /*3b60*/  NOP ;  /* 0x0000000000007918 */ /* 0x000fe40000000000 */
.L_x_67:
[----:B--2---:R-:W-:Y:S01]  /*3b70*/  UIADD3 UR4, UPT, UPT, UR24, 0x1, URZ ;  /* 0x0000000118047890 */ /* 0x004fe2000fffe0ff */
[----:B------:R-:W-:-:S03]  /*3b80*/  ISETP.NE.AND P0, PT, R8, 0x2, PT ;  /* 0x000000020800780c */ /* 0x000fc60003f05270 */
[----:B------:R-:W-:Y:S01]  /*3b90*/  UISETP.NE.AND UP0, UPT, UR4, 0x2, UPT ;  /* 0x000000020400788c */ /* 0x000fe2000bf05270 */
[----:B-1----:R-:W-:Y:S02]  /*3ba0*/  SEL R0, RZ, 0x1, P0 ;  /* 0x00000001ff007807 */ /* 0x002fe40000000000 */
[----:B------:R-:W-:Y:S01]  /*3bb0*/  SEL R8, R8, RZ, P0 ;  /* 0x000000ff08087207 */ /* 0x000fe20000000000 */
[----:B------:R-:W-:Y:S01]  /*3bc0*/  USEL UR5, URZ, 0x1, UP0 ;  /* 0x00000001ff057887 */ /* 0x000fe20008000000 */
[----:B------:R-:W-:Y:S01]  /*3bd0*/  LOP3.LUT R3, R3, R0, RZ, 0x3c, !PT ;  /* 0x0000000003037212 */ /* 0x000fe200078e3cff */
[----:B------:R-:W-:-:S04]  /*3be0*/  USEL UR24, UR4, URZ, UP0 ;  /* 0x000000ff04187287 */ /* 0x000fc80008000000 */
[----:B------:R-:W-:Y:S01]  /*3bf0*/  LOP3.LUT R9, R9, UR5, RZ, 0x3c, !PT ;  /* 0x0000000509097c12 */ /* 0x000fe2000f8e3cff */
[----:B------:R-:W-:Y:S07]  /*3c00*/  @P1 BRA `(.L_x_73) ;  /* 0xfffffff800b01947 */ /* 0x000fee000383ffff */
[----:B------:R-:W1:Y:S01]  /*3c10*/  S2UR UR8, SR_CgaCtaId ;  /* 0x00000000000879c3 */ /* 0x000e620000008800 */
[----:B------:R-:W-:Y:S01]  /*3c20*/  ELECT P0, URZ, PT ;  /* 0x0000000000ff782f */ /* 0x000fe20003800000 */
[----:B------:R-:W-:Y:S01]  /*3c30*/  HFMA2 R0, -RZ, RZ, 0, 5.9604644775390625e-08 ;  /* 0x00000001ff007431 */ /* 0x000fe200000001ff */
[----:B------:R-:W-:-:S05]  /*3c40*/  UMOV UR4, 0x40 ;  /* 0x0000004000047882 */ /* 0x000fca0000000000 */
[----:B------:R-:W-:Y:S01]  /*3c50*/  UVIRTCOUNT.DEALLOC.SMPOOL 0x80 ;  /* 0x000000800000784c */ /* 0x000fe20000000000 */
[----:B------:R-:W-:Y:S02]  /*3c60*/  UISETP.NE.AND UP0, UPT, UR33, URZ, UPT ;  /* 0x000000ff2100728c */ /* 0x000fe4000bf05270 */
[----:B-1----:R-:W-:-:S09]  /*3c70*/  ULEA UR8, UR8, UR4, 0x18 ;  /* 0x0000000408087291 */ /* 0x002fd2000f8ec0ff */
[----:B------:R1:W-:Y:S01]  /*3c80*/  @P0 STS.U8 [UR8+0x1c], R0 ;  /* 0x00001c00ff000988 */ /* 0x0003e20008000008 */
[----:B------:R-:W-:Y:S05]  /*3c90*/  BRA.U UP0, `(.L_x_74) ;  /* 0x0000000100587547 */ /* 0x000fea000b800000 */
[----:B------:R-:W-:Y:S01]  /*3ca0*/  UIADD3 UR5, UPT, UPT, UR17, 0xb0, URZ ;  /* 0x000000b011057890 */ /* 0x000fe2000fffe0ff */
[----:B------:R-:W-:-:S03]  /*3cb0*/  SHF.L.U32 R3, R9, 0x1f, RZ ;  /* 0x0000001f09037819 */ /* 0x000fc600000006ff */
[----:B------:R-:W-:-:S09]  /*3cc0*/  ULEA UR4, UR24, UR5, 0x3 ;  /* 0x0000000518047291 */ /* 0x000fd2000f8e18ff */
[----:B------:R-:W2:Y:S02]  /*3cd0*/  SYNCS.PHASECHK.TRANS64.TRYWAIT P0, [UR4], R3 ;  /* 0x00000003ff0075a7 */ /* 0x000ea40008001104 */
[----:B--2---:R-:W-:Y:S05]  /*3ce0*/  @!P0 BRA `(.L_x_75) ;  /* 0x0000008000548947 */ /* 0x004fea0003800000 */
.L_x_167:
[----:B------:R-:W-:-:S04]  /*3cf0*/  UIADD3 UR4, UPT, UPT, UR24, 0x1, URZ ;  /* 0x0000000118047890 */ /* 0x000fc8000fffe0ff */
[----:B------:R-:W-:-:S04]  /*3d00*/  UISETP.NE.AND UP1, UPT, UR4, 0x2, UPT ;  /* 0x000000020400788c */ /* 0x000fc8000bf25270 */
[----:B------:R-:W-:Y:S02]  /*3d10*/  USEL UR6, URZ, 0x1, UP1 ;  /* 0x00000001ff067887 */ /* 0x000fe40008800000 */
[----:B------:R-:W-:-:S04]  /*3d20*/  USEL UR4, UR4, URZ, UP1 ;  /* 0x000000ff04047287 */ /* 0x000fc80008800000 */
[----:B------:R-:W-:Y:S01]  /*3d30*/  ULEA UR4, UR4, UR5, 0x3 ;  /* 0x0000000504047291 */ /* 0x000fe2000f8e18ff */
[----:B-1----:R-:W-:-:S04]  /*3d40*/  LOP3.LUT R3, R9, UR6, RZ, 0x3c, !PT ;  /* 0x0000000609037c12 */ /* 0x002fc8000f8e3cff */
[----:B------:R-:W-:Y:S01]  /*3d50*/  SHF.L.U32 R3, R3, 0x1f, RZ ;  /* 0x0000001f03037819 */ /* 0x000fe200000006ff */
[----:B------:R-:W-:-:S04]  /*3d60*/  IMAD.U32 R0, RZ, RZ, UR4 ;  /* 0x00000004ff007e24 */ /* 0x000fc8000f8e00ff */
[----:B------:R1:W2:Y:S03]  /*3d70*/  SYNCS.PHASECHK.TRANS64.TRYWAIT P0, [R0+URZ], R3 ;  /* 0x00000003000075a7 */ /* 0x0002a600080011ff */
[----:B--2---:R-:W-:Y:S05]  /*3d80*/  @!P0 NANOSLEEP.SYNCS 0x989680 ;  /* 0x009896800000895d */ /* 0x004fea0003900000 */
[----:B------:R-:W2:Y:S02]  /*3d90*/  @!P0 SYNCS.PHASECHK.TRANS64 P0, [R0+URZ], R3 ;  /* 0x00000003000085a7 */ /* 0x000ea400080010ff */
[----:B--2---:R-:W-:Y:S05]  /*3da0*/  @P0 BRA `(.L_x_76) ;  /* 0x0000000000200947 */ /* 0x004fea0003800000 */
.L_x_77:
[----:B--2---:R2:W4:Y:S02]  /*3db0*/  SYNCS.PHASECHK.TRANS64.TRYWAIT P0, [R0+URZ], R3 ;  /* 0x00000003000075a7 */ /* 0x00452400080011ff */
[----:B----4-:R-:W-:Y:S05]  /*3dc0*/  @!P0 NANOSLEEP.SYNCS 0x989680 ;  /* 0x009896800000895d */ /* 0x010fea0003900000 */
[----:B------:R-:W4:Y:S02]  /*3dd0*/  @!P0 SYNCS.PHASECHK.TRANS64 P0, [R0+URZ], R3 ;  /* 0x00000003000085a7 */ /* 0x000f2400080010ff */
[----:B----4-:R-:W-:Y:S05]  /*3de0*/  @!P0 BRA `(.L_x_77) ;  /* 0xfffffffc00f08947 */ /* 0x010fea000383ffff */
[----:B------:R-:W-:Y:S05]  /*3df0*/  BRA `(.L_x_76) ;  /* 0x00000000000c7947 */ /* 0x000fea0003800000 */
.L_x_74:
[----:B------:R-:W-:-:S04]  /*3e00*/  UIADD3 UR4, UPT, UPT, UR17, 0xe0, URZ ;  /* 0x000000e011047890 */ /* 0x000fc8000fffe0ff */
[----:B------:R-:W-:-:S09]  /*3e10*/  UPRMT UR4, UR34, 0x654, UR4 ;  /* 0x0000065422047896 */ /* 0x000fd20008000004 */
[----:B------:R-:W-:Y:S03]  /*3e20*/  SYNCS.ARRIVE.TRANS64.RED.A1T0 RZ, [UR4], RZ ;  /* 0x000000ffffff79a7 */ /* 0x000fe60008100404 */
.L_x_76:
[----:B-12---:R-:W-:Y:S01]  /*3e30*/  SHF.L.U32 R3, RZ, 0x1f, RZ ;  /* 0x0000001fff037819 */ /* 0x006fe200000006ff */
[----:B------:R-:W-:Y:S01]  /*3e40*/  UIADD3 UR4, UPT, UPT, UR17, 0xe0, URZ ;  /* 0x000000e011047890 */ /* 0x000fe2000fffe0ff */
[----:B------:R-:W-:Y:S02]  /*3e50*/  PLOP3.LUT P0, PT, PT, PT, UP0, 0x80, 0x8 ;  /* 0x000000000008781c */ /* 0x000fe40003f0f008 */
[----:B------:R-:W1:Y:S02]  /*3e60*/  SYNCS.PHASECHK.TRANS64.TRYWAIT P1, [UR17+0xe0], R3 ;  /* 0x0000e003ff0075a7 */ /* 0x000e640008021111 */
[----:B-1----:R-:W-:Y:S09]  /*3e70*/  @!P1 BRA `(.L_x_78) ;  /* 0x0000008000089947 */ /* 0x002ff20003800000 */
.L_x_169:
[----:B------:R-:W-:Y:S01]  /*3e80*/  @!UP0 UPRMT UR4, UR34, 0x654, UR4 ;  /* 0x0000065422048896 */ /* 0x000fe20008000004 */
[----:B------:R-:W-:Y:S01]  /*3e90*/  UMOV UR5, 0xffff ;  /* 0x0000ffff00057882 */ /* 0x000fe20000000000 */
[----:B------:R-:W-:-:S07]  /*3ea0*/  UMOV UR6, 0x1 ;  /* 0x0000000100067882 */ /* 0x000fce0000000000 */
[----:B------:R-:W-:Y:S01]  /*3eb0*/  @!P0 SYNCS.ARRIVE.TRANS64.RED.A1T0 RZ, [UR4], RZ ;  /* 0x000000ffffff89a7 */ /* 0x000fe20008100404 */
[----:B------:R-:W-:Y:S01]  /*3ec0*/  NOP ;  /* 0x0000000000007918 */ /* 0x000fe20000000000 */
[----:B-1----:R-:W1:Y:S01]  /*3ed0*/  LDS R0, [UR8+0x14] ;  /* 0x00001408ff007984 */ /* 0x002e620008000800 */
[----:B------:R-:W-:-:S04]  /*3ee0*/  ULOP3.LUT UR4, UR32, 0xffff, URZ, 0xc0, !UPT ;  /* 0x0000ffff20047892 */ /* 0x000fc8000f8ec0ff */
[----:B------:R-:W-:-:S04]  /*3ef0*/  USHF.R.U32.HI UR4, URZ, 0x5, UR4 ;  /* 0x00000005ff047899 */ /* 0x000fc80008011604 */
[----:B------:R-:W-:Y:S02]  /*3f00*/  USHF.L.U32 UR5, UR5, UR4, URZ ;  /* 0x0000000405057299 */ /* 0x000fe400080006ff */
[----:B------:R-:W-:-:S04]  /*3f10*/  USHF.L.U32 UR4, UR6, UR4, URZ ;  /* 0x0000000406047299 */ /* 0x000fc800080006ff */
[----:B-1----:R-:W-:-:S04]  /*3f20*/  LOP3.LUT R0, R0, UR5, RZ, 0xc0, !PT ;  /* 0x0000000500007c12 */ /* 0x002fc8000f8ec0ff */
[----:B------:R-:W-:-:S13]  /*3f30*/  ISETP.NE.AND P0, PT, R0, UR5, PT ;  /* 0x0000000500007c0c */ /* 0x000fda000bf05270 */
[----:B------:R-:W-:Y:S05]  /*3f40*/  @P0 BRA `(.L_x_79) ;  /* 0x0000000000580947 */ /* 0x000fea0003800000 */
[----:B------:R-:W1:Y:S02]  /*3f50*/  LDS R0, [UR8+0x18] ;  /* 0x00001808ff007984 */ /* 0x000e640008000800 */
[----:B-1----:R-:W-:-:S04]  /*3f60*/  LOP3.LUT R0, R0, UR4, RZ, 0xc0, !PT ;  /* 0x0000000400007c12 */ /* 0x002fc8000f8ec0ff */
[----:B------:R-:W-:-:S13]  /*3f70*/  ISETP.NE.AND P0, PT, R0, UR4, PT ;  /* 0x0000000400007c0c */ /* 0x000fda000bf05270 */
[----:B------:R-:W-:Y:S05]  /*3f80*/  @P0 BRA `(.L_x_80) ;  /* 0x00000000003c0947 */ /* 0x000fea0003800000 */
[----:B------:R-:W1:Y:S01]  /*3f90*/  S2R R2, SR_LANEID ;  /* 0x0000000000027919 */ /* 0x000e620000000000 */
[----:B------:R-:W-:Y:S01]  /*3fa0*/  ULOP3.LUT UR5, URZ, UR5, URZ, 0x33, !UPT ;  /* 0x00000005ff057292 */ /* 0x000fe2000f8e33ff */
[----:B------:R-:W-:Y:S01]  /*3fb0*/  LOP3.LUT R4, RZ, UR4, RZ, 0x33, !PT ;  /* 0x00000004ff047c12 */ /* 0x000fe2000f8e33ff */
[----:B------:R-:W-:Y:S02]  /*3fc0*/  VOTEU.ANY UR4, UPT, PT ;  /* 0x0000000000047886 */ /* 0x000fe400038e0100 */
[----:B------:R-:W-:Y:S01]  /*3fd0*/  UFLO.U32 UR4, UR4 ;  /* 0x00000004000472bd */ /* 0x000fe200080e0000 */
[----:B------:R-:W2:Y:S01]  /*3fe0*/  REDUX UR6, R4 ;  /* 0x00000000040673c4 */ /* 0x000ea20000000000 */
[----:B------:R-:W-:-:S06]  /*3ff0*/  IMAD.U32 R0, RZ, RZ, UR5 ;  /* 0x00000005ff007e24 */ /* 0x000fcc000f8e00ff */
[----:B------:R4:W-:Y:S01]  /*4000*/  UTCATOMSWS.AND URZ, UR5 ;  /* 0x0000000500ff79e3 */ /* 0x0009e20008000000 */
[----:B------:R-:W3:Y:S01]  /*4010*/  REDUX UR7, R0 ;  /* 0x00000000000773c4 */ /* 0x000ee20000000000 */
[----:B-1----:R-:W-:Y:S01]  /*4020*/  ISETP.EQ.U32.AND P0, PT, R2, UR4, PT ;  /* 0x0000000402007c0c */ /* 0x002fe2000bf02070 */
[----:B--2---:R-:W-:Y:S01]  /*4030*/  IMAD.U32 R2, RZ, RZ, UR6 ;  /* 0x00000006ff027e24 */ /* 0x004fe2000f8e00ff */
[----:B---3--:R-:W-:-:S11]  /*4040*/  MOV R3, UR7 ;  /* 0x0000000700037c02 */ /* 0x008fd60008000f00 */
[----:B------:R4:W-:Y:S04]  /*4050*/  @P0 ATOMS.AND RZ, [UR8+0x14], R3 ;  /* 0x00001403ffff098c */ /* 0x0009e8000a800008 */
[----:B------:R4:W-:Y:S01]  /*4060*/  @P0 ATOMS.AND RZ, [UR8+0x18], R2 ;  /* 0x00001802ffff098c */ /* 0x0009e2000a800008 */
[----:B------:R-:W-:Y:S05]  /*4070*/  BRA `(.L_x_81) ;  /* 0x0000000000147947 */ /* 0x000fea0003800000 */
.L_x_80:
[----:B------:R-:W-:Y:S02]  /*4080*/  MOV R2, 0x40a0 ;  /* 0x000040a000027802 */ /* 0x000fe40000000f00 */
[----:B---3-5:R-:W-:Y:S05]  /*4090*/  CALL.REL.NOINC `($__internal_0_$__cuda_sm10x_tcgen05_guardrail_trap_col_being_dealloced_not_returned_by_alloc) ;  /* 0x0000008000e87944 */ /* 0x028fea0003c00000 */
[----:B------:R-:W-:Y:S05]  /*40a0*/  BRA `(.L_x_81) ;  /* 0x0000000000087947 */ /* 0x000fea0003800000 */
.L_x_79:
[----:B------:R-:W-:Y:S02]  /*40b0*/  MOV R2, 0x40d0 ;  /* 0x000040d000027802 */ /* 0x000fe40000000f00 */
[----:B---3-5:R-:W-:Y:S05]  /*40c0*/  CALL.REL.NOINC `($__internal_2_$__cuda_sm10x_tcgen05_guardrail_trap_unallocated_columns_being_dealloced) ;  /* 0x0000008000f47944 */ /* 0x028fea0003c00000 */
.L_x_81:
[----:B------:R-:W-:Y:S01]  /*40d0*/  NOP ;  /* 0x0000000000007918 */ /* 0x000fe20000000000 */
[----:B----4-:R-:W-:Y:S05]  /*40e0*/  EXIT ;  /* 0x000000000000794d */ /* 0x010fea0003800000 */
.L_x_54:
[----:B------:R-:W-:-:S09]  /*40f0*/  UISETP.NE.OR UP0, UPT, UR17, 0x3, !UP3 ;  /* 0x000000031100788c */ /* 0x000fd2000df05670 */
[----:B------:R-:W-:Y:S05]  /*4100*/  BRA.U UP0, `(.L_x_82) ;  /* 0x0000001100547547 */ /* 0x000fea000b800000 */
[----:B------:R-:W1:Y:S01]  /*4110*/  LDCU UR31, c[0x0][0x370] ;  /* 0x00006e00ff1f77ac */ /* 0x000e620008000800 */
[----:B------:R-:W2:Y:S01]  /*4120*/  LDC.64 R16, c[0x0][0x348] ;  /* 0x0000d200ff107b82 */ /* 0x000ea20000000a00 */
[----:B------:R-:W-:Y:S02]  /*4130*/  HFMA2 R13, -RZ, RZ, 0, 0 ;  /* 0x00000000ff0d7431 */ /* 0x000fe400000001ff */
[----:B------:R-:W-:Y:S01]  /*4140*/  IMAD.MOV.U32 R15, RZ, RZ, 0x1 ;  /* 0x00000001ff0f7424 */ /* 0x000fe200078e00ff */
[----:B------:R-:W1:Y:S01]  /*4150*/  LDCU.128 UR48, c[0x0][0xb10] ;  /* 0x00016200ff3077ac */ /* 0x000e620008000c00 */
[----:B------:R-:W-:Y:S01]  /*4160*/  IMAD.MOV.U32 R14, RZ, RZ, RZ ;  /* 0x000000ffff0e7224 */ /* 0x000fe200078e00ff */
[----:B------:R-:W-:Y:S01]  /*4170*/  MOV R7, 0x4000 ;  /* 0x0000400000077802 */ /* 0x000fe20000000f00 */
[----:B------:R-:W3:Y:S01]  /*4180*/  LDCU UR30, c[0x0][0x374] ;  /* 0x00006e80ff1e77ac */ /* 0x000ee20008000800 */
[----:B------:R-:W4:Y:S01]  /*4190*/  LDC.64 R2, c[0x0][0x888] ;  /* 0x00022200ff027b82 */ /* 0x000f220000000a00 */
[----:B------:R-:W3:Y:S01]  /*41a0*/  LDCU UR15, c[0x0][0xb0c] ;  /* 0x00016180ff0f77ac */ /* 0x000ee20008000800 */
[----:B------:R-:W2:Y:S06]  /*41b0*/  LDCU UR40, c[0x0][0xb20] ;  /* 0x00016400ff2877ac */ /* 0x000eac0008000800 */
[----:B------:R-:W4:Y:S01]  /*41c0*/  LDC.64 R4, c[0x0][0x890] ;  /* 0x00022400ff047b82 */ /* 0x000f220000000a00 */
[----:B------:R-:W2:Y:S01]  /*41d0*/  LDCU UR4, c[0x0][0xb30] ;  /* 0x00016600ff0477ac */ /* 0x000ea20008000800 */
[----:B------:R-:W-:Y:S01]  /*41e0*/  UMOV UR21, 0x400 ;  /* 0x0000040000157882 */ /* 0x000fe20000000000 */
[----:B-1----:R-:W-:-:S02]  /*41f0*/  UIMAD.WIDE.U32 UR6, UR31, UR48, URZ ;  /* 0x000000301f0672a5 */ /* 0x002fc4000f8e00ff */
[----:B---3--:R-:W-:Y:S02]  /*4200*/  UIMAD.WIDE.U32 UR8, UR30, UR51, URZ ;  /* 0x000000331e0872a5 */ /* 0x008fe4000f8e00ff */
[----:B------:R-:W-:Y:S02]  /*4210*/  ULEA UR21, UR47, UR21, 0x18 ;  /* 0x000000152f157291 */ /* 0x000fe4000f8ec0ff */
[----:B------:R-:W-:Y:S02]  /*4220*/  UPLOP3.LUT UP3, UPT, UPT, UPT, UPT, 0x40, 0x4 ;  /* 0x000000000004789c */ /* 0x000fe40003f6e870 */
[----:B------:R-:W-:Y:S01]  /*4230*/  UIADD3 UR37, UPT, UPT, UR21, 0x48, URZ ;  /* 0x0000004815257890 */ /* 0x000fe2000fffe0ff */
[----:B------:R-:W-:Y:S01]  /*4240*/  UMOV UR6, UR7 ;  /* 0x0000000700067c82 */ /* 0x000fe20008000000 */
[----:B------:R-:W-:Y:S01]  /*4250*/  UMOV UR38, UR9 ;  /* 0x0000000900267c82 */ /* 0x000fe20008000000 */
[----:B------:R-:W-:Y:S02]  /*4260*/  UISETP.GE.AND UP0, UPT, UR42, 0x1, UPT ;  /* 0x000000012a00788c */ /* 0x000fe4000bf06270 */
[----:B------:R-:W-:Y:S01]  /*4270*/  UISETP.NE.AND UP4, UPT, UR42, 0x1, UPT ;  /* 0x000000012a00788c */ /* 0x000fe2000bf85270 */
[----:B------:R-:W1:Y:S01]  /*4280*/  LDCU.64 UR22, c[0x0][0xb28] ;  /* 0x00016500ff1677ac */ /* 0x000e620008000a00 */
[----:B------:R-:W-:-:S02]  /*4290*/  UISETP.NE.AND UP6, UPT, UR15, 0x1, UPT ;  /* 0x000000010f00788c */ /* 0x000fc4000bfc5270 */
[----:B------:R-:W-:Y:S02]  /*42a0*/  UISETP.NE.AND UP5, UPT, UR50, 0x1, UPT ;  /* 0x000000013200788c */ /* 0x000fe4000bfa5270 */
[----:B------:R-:W-:Y:S02]  /*42b0*/  UIADD3 UR33, UPT, UPT, UR21, 0x30, URZ ;  /* 0x0000003015217890 */ /* 0x000fe4000fffe0ff */
[----:B------:R-:W-:Y:S02]  /*42c0*/  UIADD3 UR25, UPT, UPT, UR21, 0x38, URZ ;  /* 0x0000003815197890 */ /* 0x000fe4000fffe0ff */
[----:B------:R-:W-:Y:S02]  /*42d0*/  UIADD3 UR17, UPT, UPT, UR21, 0x40, URZ ;  /* 0x0000004015117890 */ /* 0x000fe4000fffe0ff */
[----:B------:R-:W-:Y:S02]  /*42e0*/  UPRMT UR37, UR47, 0x654, UR37 ;  /* 0x000006542f257896 */ /* 0x000fe40008000025 */
[----:B------:R-:W-:-:S02]  /*42f0*/  USHF.R.U32.HI UR39, URZ, UR49, UR6 ;  /* 0x00000031ff277299 */ /* 0x000fc40008011606 */
[----:B--2---:R-:W-:Y:S02]  /*4300*/  USHF.R.U32.HI UR38, URZ, UR40, UR38 ;  /* 0x00000028ff267299 */ /* 0x004fe40008011626 */
[----:B------:R-:W-:-:S11]  /*4310*/  UISETP.NE.AND UP2, UPT, UR4, 0x1, UPT ;  /* 0x000000010400788c */ /* 0x000fd6000bf45270 */
.L_x_93:
[C---:B------:R-:W-:Y:S02]  /*4320*/  LEA R12, R14.reuse, UR21, 0x3 ;  /* 0x000000150e0c7c11 */ /* 0x040fe4000f8e18ff */
[----:B------:R-:W-:Y:S02]  /*4330*/  SHF.L.U32 R9, R13, 0x1f, RZ ;  /* 0x0000001f0d097819 */ /* 0x000fe400000006ff */
[----:B------:R-:W-:Y:S02]  /*4340*/  LEA R10, R14, UR21, 0x4 ;  /* 0x000000150e0a7c11 */ /* 0x000fe4000f8e20ff */
[----:B--2---:R-:W2:Y:S02]  /*4350*/  SYNCS.PHASECHK.TRANS64.TRYWAIT P0, [R12+URZ+0x80], R9 ;  /* 0x000080090c0075a7 */ /* 0x004ea400080011ff */
[----:B--2---:R-:W-:Y:S05]  /*4360*/  @!P0 BRA `(.L_x_83) ;  /* 0x0000007800e48947 */ /* 0x004fea0003800000 */
.L_x_170:
[----:B--2---:R-:W2:Y:S01]  /*4370*/  LDS.128 R8, [R10+0xf0] ;  /* 0x0000f0000a087984 */ /* 0x004ea20000000c00 */
[----:B------:R-:W-:Y:S01]  /*4380*/  UISETP.GE.AND UP0, UPT, UR42, 0x1, UPT ;  /* 0x000000012a00788c */ /* 0x000fe2000bf06270 */
[----:B------:R-:W-:Y:S01]  /*4390*/  @!PT LDS RZ, [RZ] ;  /* 0x00000000fffff984 */ /* 0x000fe20000000800 */
[----:B------:R-:W-:Y:S01]  /*43a0*/  @!PT LDS RZ, [RZ] ;  /* 0x00000000fffff984 */ /* 0x000fe20000000800 */
[----:B------:R-:W-:Y:S01]  /*43b0*/  @!PT LDS RZ, [RZ] ;  /* 0x00000000fffff984 */ /* 0x000fe20000000800 */
[----:B------:R-:W-:Y:S01]  /*43c0*/  @!PT LDS RZ, [RZ] ;  /* 0x00000000fffff984 */ /* 0x000fe20000000800 */
[----:B------:R3:W-:Y:S06]  /*43d0*/  MEMBAR.ALL.CTA ;  /* 0x0000000000007992 */ /* 0x0007ec0000008000 */
[----:B---3--:R-:W3:Y:S01]  /*43e0*/  FENCE.VIEW.ASYNC.S ;  /* 0x00000000000073c6 */ /* 0x008ee20000000000 */
[----:B--2---:R-:W-:Y:S11]  /*43f0*/  LOP3.LUT P0, RZ, R10, 0x1, RZ, 0xc0, !PT ;  /* 0x000000010aff7812 */ /* 0x004ff6000780c0ff */
[----:B------:R-:W-:Y:S02]  /*4400*/  @!UPT UIADD3 URZ, UPT, UPT, URZ, URZ, URZ ;  /* 0x000000fffffff290 */ /* 0x000fe4000fffe0ff */
[----:B---3--:R-:W-:Y:S01]  /*4410*/  VOTEU.ANY UP1, P0 ;  /* 0x0000000000ff7886 */ /* 0x008fe20000020100 */
[----:B------:R-:W-:Y:S11]  /*4420*/  PLOP3.LUT P0, PT, PT, PT, UP1, 0x80, 0x8 ;  /* 0x000000000008781c */ /* 0x000ff60003f0f018 */
[----:B------:R-:W-:Y:S02]  /*4430*/  @!UPT UIADD3 URZ, UPT, UPT, URZ, URZ, URZ ;  /* 0x000000fffffff290 */ /* 0x000fe4000fffe0ff */
[----:B------:R-:W-:Y:S02]  /*4440*/  @P0 SHF.R.U32.HI R0, RZ, 0x10, R9 ;  /* 0x00000010ff000819 */ /* 0x000fe40000011609 */
[----:B------:R-:W-:Y:S02]  /*4450*/  @P0 MOV R6, R8 ;  /* 0x0000000800060202 */ /* 0x000fe40000000f00 */
[----:B------:R-:W-:Y:S01]  /*4460*/  @P0 R2UR UR4, R0 ;  /* 0x00000000000402ca */ /* 0x000fe200000e0000 */
[----:B------:R-:W-:Y:S01]  /*4470*/  VIADD R0, R12, 0x90 ;  /* 0x000000900c007836 */ /* 0x000fe20000000000 */
[----:B------:R-:W-:Y:S02]  /*4480*/  @P0 LOP3.LUT R8, R9, 0xffff, RZ, 0xc0, !PT ;  /* 0x0000ffff09080812 */ /* 0x000fe400078ec0ff */
[----:B------:R-:W-:Y:S02]  /*4490*/  @P0 R2UR UR6, R6 ;  /* 0x00000000060602ca */ /* 0x000fe400000e0000 */
[----:B------:R-:W-:Y:S02]  /*44a0*/  PRMT R0, RZ, 0x654, R0 ;  /* 0x00000654ff007816 */ /* 0x000fe40000000000 */
[----:B------:R-:W-:Y:S02]  /*44b0*/  @P0 R2UR UR5, R8 ;  /* 0x00000000080502ca */ /* 0x000fe400000e0000 */
[----:B------:R2:W-:Y:S03]  /*44c0*/  SYNCS.ARRIVE.TRANS64.RED.A1T0 RZ, [R0+URZ], RZ ;  /* 0x000000ff00ff79a7 */ /* 0x0005e600081004ff */
[----:B------:R-:W-:Y:S04]  /*44d0*/  @UP1 UMOV UR29, UR4 ;  /* 0x00000004001d1c82 */ /* 0x000fe80008000000 */
[----:B------:R-:W-:Y:S04]  /*44e0*/  @UP1 UMOV UR14, UR6 ;  /* 0x00000006000e1c82 */ /* 0x000fe80008000000 */
[----:B------:R-:W-:Y:S01]  /*44f0*/  @UP1 UMOV UR13, UR5 ;  /* 0x00000005000d1c82 */ /* 0x000fe20008000000 */
[----:B------:R-:W-:Y:S05]  /*4500*/  BRA.U !UP0, `(.L_x_84) ;  /* 0x0000000108a47547 */ /* 0x000fea000b800000 */
[----:B------:R-:W-:Y:S02]  /*4510*/  UIMAD.WIDE.U32 UR18, UR13, UR51, URZ ;  /* 0x000000330d1272a5 */ /* 0x000fe4000f8e00ff */
[----:B------:R-:W-:Y:S02]  /*4520*/  UIMAD.WIDE.U32 UR26, UR14, UR48, URZ ;  /* 0x000000300e1a72a5 */ /* 0x000fe4000f8e00ff */
[----:B------:R-:W-:Y:S02]  /*4530*/  USEL UR4, UR30, UR38, !UP5 ;  /* 0x000000261e047287 */ /* 0x000fe4000e800000 */
[----:B------:R-:W-:Y:S02]  /*4540*/  USEL UR7, UR31, UR39, !UP6 ;  /* 0x000000271f077287 */ /* 0x000fe4000f000000 */
[----:B-1----:R-:W-:Y:S02]  /*4550*/  UIMAD.WIDE.U32 UR8, UR4, UR22, URZ ;  /* 0x00000016040872a5 */ /* 0x002fe4000f8e00ff */
[----:B------:R-:W-:Y:S01]  /*4560*/  UIMAD.WIDE.U32 UR10, UR7, UR22, URZ ;  /* 0x00000016070a72a5 */ /* 0x000fe2000f8e00ff */
[----:B------:R-:W-:Y:S02]  /*4570*/  UMOV UR5, UR19 ;  /* 0x0000001300057c82 */ /* 0x000fe40008000000 */
[----:B------:R-:W-:Y:S03]  /*4580*/  USHF.R.U32.HI UR6, URZ, UR40, UR5 ;  /* 0x00000028ff067299 */ /* 0x000fe60008011605 */
[----:B------:R-:W-:Y:S01]  /*4590*/  UMOV UR5, UR27 ;  /* 0x0000001b00057c82 */ /* 0x000fe20008000000 */
[----:B------:R-:W-:Y:S02]  /*45a0*/  USEL UR6, UR13, UR6, !UP5 ;  /* 0x000000060d067287 */ /* 0x000fe4000e800000 */
[----:B------:R-:W-:Y:S03]  /*45b0*/  USHF.R.U32.HI UR12, URZ, UR49, UR5 ;  /* 0x00000031ff0c7299 */ /* 0x000fe60008011605 */
[----:B------:R-:W-:Y:S02]  /*45c0*/  UMOV UR5, UR9 ;  /* 0x0000000900057c82 */ /* 0x000fe40008000000 */
[----:B------:R-:W-:Y:S03]  /*45d0*/  @UP4 USHF.R.U32.HI UR4, URZ, UR23, UR5 ;  /* 0x00000017ff044299 */ /* 0x000fe60008011605 */
[----:B------:R-:W-:Y:S01]  /*45e0*/  UMOV UR5, UR11 ;  /* 0x0000000b00057c82 */ /* 0x000fe20008000000 */
[----:B------:R-:W-:Y:S02]  /*45f0*/  UIMAD UR4, UR42, UR4, URZ ;  /* 0x000000042a0472a4 */ /* 0x000fe4000f8e02ff */
[----:B------:R-:W-:Y:S02]  /*4600*/  @UP4 USHF.R.U32.HI UR7, URZ, UR23, UR5 ;  /* 0x00000017ff074299 */ /* 0x000fe40008011605 */
[----:B------:R-:W-:Y:S02]  /*4610*/  UIMAD.WIDE.U32 UR10, UR6, UR22, URZ ;  /* 0x00000016060a72a5 */ /* 0x000fe4000f8e00ff */
[----:B------:R-:W-:Y:S02]  /*4620*/  USEL UR5, UR14, UR12, !UP6 ;  /* 0x0000000c0e057287 */ /* 0x000fe4000f000000 */
[----:B------:R-:W-:Y:S02]  /*4630*/  UIMAD UR8, UR42, UR7, URZ ;  /* 0x000000072a0872a4 */ /* 0x000fe4000f8e02ff */
[----:B------:R-:W-:Y:S03]  /*4640*/  UISETP.GE.AND UP0, UPT, UR6, UR4, UPT ;  /* 0x000000040600728c */ /* 0x000fe6000bf06270 */
[----:B------:R-:W-:Y:S01]  /*4650*/  UMOV UR4, UR11 ;  /* 0x0000000b00047c82 */ /* 0x000fe20008000000 */
[----:B------:R-:W-:Y:S02]  /*4660*/  UISETP.GE.OR UP0, UPT, UR5, UR8, UP0 ;  /* 0x000000080500728c */ /* 0x000fe40008706670 */
[----:B------:R-:W-:Y:S02]  /*4670*/  USHF.R.U32.HI UR4, URZ, UR23, UR4 ;  /* 0x00000017ff047299 */ /* 0x000fe40008011604 */
[----:B------:R-:W-:Y:S02]  /*4680*/  UIMAD.WIDE.U32 UR8, UR5, UR22, URZ ;  /* 0x00000016050872a5 */ /* 0x000fe4000f8e00ff */
[----:B------:R-:W-:Y:S04]  /*4690*/  USEL UR10, UR6, UR4, !UP4 ;  /* 0x00000004060a7287 */ /* 0x000fe8000e000000 */
[----:B------:R-:W-:Y:S01]  /*46a0*/  UIADD3 UR11, UPT, UPT, -UR10, URZ, URZ ;  /* 0x000000ff0a0b7290 */ /* 0x000fe2000fffe1ff */
[----:B------:R-:W-:Y:S02]  /*46b0*/  @!UP0 UMOV UR4, UR9 ;  /* 0x0000000900048c82 */ /* 0x000fe40008000000 */
[----:B------:R-:W-:Y:S02]  /*46c0*/  @!UP0 USHF.R.U32.HI UR4, URZ, UR23, UR4 ;  /* 0x00000017ff048299 */ /* 0x000fe40008011604 */
[----:B------:R-:W-:Y:S02]  /*46d0*/  UIMAD UR8, UR42, UR11, UR6 ;  /* 0x0000000b2a0872a4 */ /* 0x000fe4000f8e0206 */
[----:B------:R-:W-:Y:S04]  /*46e0*/  @!UP0 USEL UR4, UR5, UR4, !UP4 ;  /* 0x0000000405048287 */ /* 0x000fe8000e000000 */
[----:B------:R-:W-:Y:S02]  /*46f0*/  @!UP0 UIMAD UR8, UR7, UR8, UR4 ;  /* 0x00000008070882a4 */ /* 0x000fe4000f8e0204 */
[----:B------:R-:W-:Y:S02]  /*4700*/  @!UP0 UIADD3 UR9, UPT, UPT, UR10, -UR4, URZ ;  /* 0x800000040a098290 */ /* 0x000fe4000fffe0ff */
[----:B------:R-:W-:Y:S02]  /*4710*/  UIADD3 UR4, UPT, UPT, -UR5, URZ, URZ ;  /* 0x000000ff05047290 */ /* 0x000fe4000fffe1ff */
[----:B------:R-:W-:Y:S02]  /*4720*/  UIADD3 UR7, UPT, UPT, -UR6, URZ, URZ ;  /* 0x000000ff06077290 */ /* 0x000fe4000fffe1ff */
[----:B------:R-:W-:Y:S02]  /*4730*/  @!UP0 UIMAD UR6, UR9, UR42, UR5 ;  /* 0x0000002a090682a4 */ /* 0x000fe4000f8e0205 */
[----:B------:R-:W-:Y:S02]  /*4740*/  UIMAD UR14, UR15, UR4, UR14 ;  /* 0x000000040f0e72a4 */ /* 0x000fe4000f8e020e */
[----:B------:R-:W-:Y:S01]  /*4750*/  UIMAD UR13, UR50, UR7, UR13 ;  /* 0x00000007320d72a4 */ /* 0x000fe2000f8e020d */
[----:B------:R-:W-:Y:S02]  /*4760*/  @!UP0 UMOV UR5, UR8 ;  /* 0x0000000800058c82 */ /* 0x000fe40008000000 */
[----:B------:R-:W-:Y:S02]  /*4770*/  UIMAD UR14, UR5, UR15, UR14 ;  /* 0x0000000f050e72a4 */ /* 0x000fe4000f8e020e */
[----:B------:R-:W-:Y:S11]  /*4780*/  UIMAD UR13, UR6, UR50, UR13 ;  /* 0x00000032060d72a4 */ /* 0x000ff6000f8e020d */
[----:B------:R-:W-:Y:S01]  /*4790*/  @!UPT UIADD3 URZ, UPT, UPT, URZ, URZ, URZ ;  /* 0x000000fffffff290 */ /* 0x000fe2000fffe0ff */
.L_x_84:
[----:B------:R-:W3:Y:S01]  /*47a0*/  @!UP2 LDCU.128 UR8, c[0x0][0xb10] ;  /* 0x00016200ff08a7ac */ /* 0x000ee20008000c00 */
[C---:B----4-:R-:W-:Y:S02]  /*47b0*/  ISETP.NE.U32.AND P1, PT, R4.reuse, RZ, PT ;  /* 0x000000ff0400720c */ /* 0x050fe40003f25070 */
[----:B------:R-:W-:Y:S02]  /*47c0*/  ISETP.NE.U32.AND P0, PT, R4, RZ, PT ;  /* 0x000000ff0400720c */ /* 0x000fe40003f05070 */
[C---:B------:R-:W-:Y:S02]  /*47d0*/  ISETP.NE.AND.EX P1, PT, R5.reuse, RZ, PT, P1 ;  /* 0x000000ff0500720c */ /* 0x040fe40003f25310 */
[----:B------:R-:W-:Y:S01]  /*47e0*/  ISETP.NE.AND.EX P0, PT, R5, RZ, PT, P0 ;  /* 0x000000ff0500720c */ /* 0x000fe20003f05300 */
[----:B------:R-:W4:Y:S01]  /*47f0*/  @!UP2 LDCU UR5, c[0x0][0xb0c] ;  /* 0x00016180ff05a7ac */ /* 0x000f220008000800 */
[----:B------:R-:W-:Y:S01]  /*4800*/  SHF.L.U32 R9, R15, 0x1f, RZ ;  /* 0x0000001f0f097819 */ /* 0x000fe200000006ff */
[----:B------:R-:W-:Y:S02]  /*4810*/  USHF.L.U32 UR35, UR16, 0x7, URZ ;  /* 0x0000000710237899 */ /* 0x000fe400080006ff */
[----:B------:R-:W-:Y:S02]  /*4820*/  USHF.L.U32 UR34, UR20, 0x8, URZ ;  /* 0x0000000814227899 */ /* 0x000fe400080006ff */
[----:B---3--:R-:W-:Y:S07]  /*4830*/  UIMAD.WIDE.U32 UR6, UR14, UR8, URZ ;  /* 0x000000080e0672a5 */ /* 0x008fee000f8e00ff */
[----:B------:R-:W-:Y:S01]  /*4840*/  @!UP2 UMOV UR4, UR7 ;  /* 0x000000070004ac82 */ /* 0x000fe20008000000 */
[----:B----4-:R-:W-:Y:S02]  /*4850*/  @!UP2 UISETP.NE.AND UP0, UPT, UR5, 0x1, UPT ;  /* 0x000000010500a88c */ /* 0x010fe4000bf05270 */
[----:B------:R-:W-:Y:S02]  /*4860*/  @!UP2 USHF.R.U32.HI UR4, URZ, UR9, UR4 ;  /* 0x00000009ff04a299 */ /* 0x000fe40008011604 */
[----:B------:R-:W-:Y:S02]  /*4870*/  UIMAD.WIDE.U32 UR6, UR13, UR11, URZ ;  /* 0x0000000b0d0672a5 */ /* 0x000fe4000f8e00ff */
[----:B------:R-:W-:Y:S02]  /*4880*/  @!UP2 USEL UR8, UR14, UR4, !UP0 ;  /* 0x000000040e08a287 */ /* 0x000fe4000c000000 */
[----:B------:R-:W-:Y:S03]  /*4890*/  @!UP2 UISETP.NE.AND UP0, UPT, UR10, 0x1, UPT ;  /* 0x000000010a00a88c */ /* 0x000fe6000bf05270 */
[----:B------:R-:W-:Y:S02]  /*48a0*/  @!UP2 UMOV UR6, UR7 ;  /* 0x000000070006ac82 */ /* 0x000fe40008000000 */
[----:B------:R-:W3:Y:S02]  /*48b0*/  @!UP2 LDCU UR4, c[0x0][0xb20] ;  /* 0x00016400ff04a7ac */ /* 0x000ee40008000800 */
[----:B---3--:R-:W-:Y:S04]  /*48c0*/  @!UP2 USHF.R.U32.HI UR6, URZ, UR4, UR6 ;  /* 0x00000004ff06a299 */ /* 0x008fe80008011606 */
[----:B------:R-:W-:Y:S04]  /*48d0*/  @!UP2 USEL UR6, UR13, UR6, !UP0 ;  /* 0x000000060d06a287 */ /* 0x000fe8000c000000 */
[----:B------:R-:W-:Y:S02]  /*48e0*/  @!UP2 UIADD3 UR4, UPT, UPT, -UR8, UR6, URZ ;  /* 0x000000060804a290 */ /* 0x000fe4000fffe1ff */
[----:B------:R-:W-:Y:S02]  /*48f0*/  @!UP2 UIADD3 UR6, UPT, UPT, UR8, -UR6, URZ ;  /* 0x800000060806a290 */ /* 0x000fe4000fffe0ff */
[----:B------:R-:W-:Y:S02]  /*4900*/  @!UP2 UIMAD UR14, UR4, UR5, UR14 ;  /* 0x00000005040ea2a4 */ /* 0x000fe4000f8e020e */
[----:B------:R-:W-:Y:S01]  /*4910*/  @!UP2 UIMAD UR13, UR6, UR10, UR13 ;  /* 0x0000000a060da2a4 */ /* 0x000fe2000f8e020d */
[----:B------:R-:W-:Y:S11]  /*4920*/  BRA.U UP3, `(.L_x_85) ;  /* 0x0000000103107547 */ /* 0x000ff6000b800000 */
[----:B--2---:R-:W-:Y:S04]  /*4930*/  MOV R0, UR41 ;  /* 0x0000002900007c02 */ /* 0x004fe80008000f00 */
[----:B------:R-:W-:Y:S04]  /*4940*/  SHF.L.U32 R11, R0, 0x1f, RZ ;  /* 0x0000001f000b7819 */ /* 0x000fe800000006ff */
[----:B------:R-:W2:Y:S02]  /*4950*/  SYNCS.PHASECHK.TRANS64.TRYWAIT P2, [UR21+0x78], R11 ;  /* 0x0000780bff0075a7 */ /* 0x000ea40008041115 */
[----:B--2---:R-:W-:Y:S05]  /*4960*/  @!P2 BRA `(.L_x_86) ;  /* 0x000000740078a947 */ /* 0x004fea0003800000 */
.L_x_85:
[----:B------:R-:W-:Y:S05]  /*4970*/  @!P1 BRA `(.L_x_87) ;  /* 0x0000000000309947 */ /* 0x000fea0003800000 */
[----:B------:R-:W-:Y:S01]  /*4980*/  ISETP.NE.U32.AND P1, PT, R2, RZ, PT ;  /* 0x000000ff0200720c */ /* 0x000fe20003f25070 */
[----:B------:R-:W3:Y:S01]  /*4990*/  LDCU.64 UR4, c[0x0][0x358] ;  /* 0x00006b00ff0477ac */ /* 0x000ee20008000a00 */
[----:B------:R-:W-:Y:S02]  /*49a0*/  IMAD.MOV.U32 R146, RZ, RZ, 0x1 ;  /* 0x00000001ff927424 */ /* 0x000fe400078e00ff */
[----:B------:R-:W-:Y:S11]  /*49b0*/  ISETP.NE.AND.EX P1, PT, R3, RZ, PT, P1 ;  /* 0x000000ff0300720c */ /* 0x000ff60003f25310 */
[----:B------:R-:W-:Y:S02]  /*49c0*/  @!UPT UIADD3 URZ, UPT, UPT, URZ, URZ, URZ ;  /* 0x000000fffffff290 */ /* 0x000fe4000fffe0ff */
[----:B--2---:R-:W2:Y:S01]  /*49d0*/  @P1 LDC.64 R10, c[0x0][0x888] ;  /* 0x00022200ff0a1b82 */ /* 0x004ea20000000a00 */
[----:B------:R-:W-:Y:S04]  /*49e0*/  @P1 IMAD R0, R4, UR36, RZ ;  /* 0x0000002404001c24 */ /* 0x000fe8000f8e02ff */
[----:B--2---:R-:W-:Y:S04]  /*49f0*/  @P1 IMAD.WIDE R10, R0, 0x4, R10 ;  /* 0x00000004000a1825 */ /* 0x004fe800078e020a */
[----:B------:R-:W-:Y:S01]  /*4a00*/  HFMA2 R0, -RZ, RZ, 0, 5.9604644775390625e-08 ;  /* 0x00000001ff007431 */ /* 0x000fe200000001ff */
[----:B---3-5:R3:W5:Y:S04]  /*4a10*/  @P1 LDG.E R73, desc[UR4][R10.64] ;  /* 0x000000040a491981 */ /* 0x028768000c1e1900 */
[----:B------:R-:W-:Y:S01]  /*4a20*/  @!P1 PRMT R146, R0, 0x7610, R146 ;  /* 0x0000761000929816 */ /* 0x000fe20000000092 */
[----:B---3--:R-:W4:Y:S06]  /*4a30*/  @!P1 LDC R73, c[0x0][0x880] ;  /* 0x00022000ff499b82 */ /* 0x008f2c0000000800 */
.L_x_87:
[----:B----45:R-:W-:Y:S01]  /*4a40*/  @!P0 FSETP.EQ.AND P1, PT, R73, RZ, PT ;  /* 0x000000ff4900820b */ /* 0x030fe20003f22000 */
[----:B------:R-:W-:Y:S01]  /*4a50*/  @!UPT UIADD3 URZ, UPT, UPT, URZ, URZ, URZ ;  /* 0x000000fffffff290 */ /* 0x000fe2000fffe0ff */
[----:B------:R-:W-:Y:S11]  /*4a60*/  @!P0 BRA `(.L_x_88) ;  /* 0x0000000000188947 */ /* 0x000ff60003800000 */
[----:B------:R-:W-:Y:S02]  /*4a70*/  LOP3.LUT P0, RZ, R146, 0xff, RZ, 0xc0, !PT ;  /* 0x000000ff92ff7812 */ /* 0x000fe4000780c0ff */
[----:B------:R-:W-:Y:S04]  /*4a80*/  ISETP.NE.U32.AND P1, PT, R2, RZ, PT ;  /* 0x000000ff0200720c */ /* 0x000fe80003f25070 */
[----:B------:R-:W-:Y:S04]  /*4a90*/  ISETP.NE.AND.EX P1, PT, R3, RZ, PT, P1 ;  /* 0x000000ff0300720c */ /* 0x000fe80003f25310 */
[----:B------:R-:W-:Y:S03]  /*4aa0*/  PLOP3.LUT P1, PT, P1, PT, PT, 0x8, 0x80 ;  /* 0x000000000080781c */ /* 0x000fe60000f2e170 */
[----:B------:R-:W-:Y:S11]  /*4ab0*/  @P0 FSETP.EQ.AND P1, PT, R73, RZ, PT ;  /* 0x000000ff4900020b */ /* 0x000ff60003f22000 */
[----:B------:R-:W-:Y:S02]  /*4ac0*/  @!UPT UIADD3 URZ, UPT, UPT, URZ, URZ, URZ ;  /* 0x000000fffffff290 */ /* 0x000fe4000fffe0ff */
.L_x_88:
[----:B------:R-:W3:Y:S01]  /*4ad0*/  SYNCS.PHASECHK.TRANS64.TRYWAIT P2, [UR21+0x50], R9 ;  /* 0x00005009ff0075a7 */ /* 0x000ee20008041115 */
[----:B------:R-:W-:Y:S04]  /*4ae0*/  ELECT P0, URZ, PT ;  /* 0x0000000000ff782f */ /* 0x000fe80003800000 */
[----:B------:R-:W-:Y:S11]  /*4af0*/  PLOP3.LUT P1, PT, P1, P0, PT, 0xf2, 0x2f ;  /* 0x00000000002f781c */ /* 0x000ff60000f21e72 */
[----:B------:R-:W-:Y:S02]  /*4b00*/  @!UPT UIADD3 URZ, UPT, UPT, URZ, URZ, URZ ;  /* 0x000000fffffff290 */ /* 0x000fe4000fffe0ff */
[----:B------:R-:W-:Y:S05]  /*4b10*/  @!P1 IADD3 R8, P0, PT, R16, 0x580, RZ ;  /* 0x0000058010089810 */ /* 0x000fea0007f1e0ff */
[----:B------:R-:W-:Y:S01]  /*4b20*/  @!P1 IMAD.X R6, RZ, RZ, R17, P0 ;  /* 0x000000ffff069224 */ /* 0x000fe200000e0611 */
[----:B---3--:R-:W-:Y:S07]  /*4b30*/  @!P2 BRA `(.L_x_89) ;  /* 0x00000074001ca947 */ /* 0x008fee0003800000 */
.L_x_173:
[----:B------:R-:W-:Y:S01]  /*4b40*/  @!P1 R2UR UR5, R8 ;  /* 0x00000000080592ca */ /* 0x000fe200000e0000 */
[----:B------:R-:W-:Y:S01]  /*4b50*/  VOTEU.ALL UP0, P1 ;  /* 0x0000000000ff7886 */ /* 0x000fe20000800000 */
[----:B------:R-:W-:Y:S01]  /*4b60*/  @!P1 R2UR UR4, R6 ;  /* 0x00000000060492ca */ /* 0x000fe200000e0000 */
[----:B--2---:R-:W-:Y:S01]  /*4b70*/  @!P1 IMAD.MOV.U32 R0, RZ, RZ, 0x4000 ;  /* 0x00004000ff009424 */ /* 0x004fe200078e00ff */
[----:B------:R-:W-:Y:S01]  /*4b80*/  UMOV UR8, 0x0 ;  /* 0x0000000000087882 */ /* 0x000fe20000000000 */
[----:B------:R-:W-:Y:S01]  /*4b90*/  UMOV UR9, 0x10000000 ;  /* 0x1000000000097882 */ /* 0x000fe20000000000 */
[----:B------:R-:W-:Y:S01]  /*4ba0*/  @!UP0 UIADD3 UR32, UPT, UPT, UR21, 0x400, URZ ;  /* 0x0000040015208890 */ /* 0x000fe2000fffe0ff */
[----:B------:R-:W-:Y:S01]  /*4bb0*/  @!P1 IADD3 R8, P0, PT, R16, 0x580, RZ ;  /* 0x0000058010089810 */ /* 0x000fe20007f1e0ff */
[----:B------:R-:W-:Y:S01]  /*4bc0*/  VOTEU.ALL UP0, P1 ;  /* 0x0000000000ff7886 */ /* 0x000fe20000800000 */
[----:B------:R-:W-:Y:S03]  /*4bd0*/  UPRMT UR6, UR47, 0x654, UR33 ;  /* 0x000006542f067896 */ /* 0x000fe60008000021 */
[----:B------:R-:W-:Y:S02]  /*4be0*/  @!P1 IMAD.X R6, RZ, RZ, R17, P0 ;  /* 0x000000ffff069224 */ /* 0x000fe400000e0611 */
[----:B------:R-:W-:Y:S02]  /*4bf0*/  IMAD.U32 R10, RZ, RZ, UR5 ;  /* 0x00000005ff0a7e24 */ /* 0x000fe4000f8e00ff */
[----:B------:R-:W-:Y:S03]  /*4c00*/  IMAD.U32 R11, RZ, RZ, UR4 ;  /* 0x00000004ff0b7e24 */ /* 0x000fe6000f8e00ff */
[----:B------:R-:W-:Y:S02]  /*4c10*/  @!P1 R2UR UR4, R10 ;  /* 0x000000000a0492ca */ /* 0x000fe400000e0000 */
[----:B------:R-:W-:Y:S11]  /*4c20*/  @!P1 R2UR UR5, R11 ;  /* 0x000000000b0592ca */ /* 0x000ff600000e0000 */
[----:B------:R-:W-:Y:S02]  /*4c30*/  @!UPT UIADD3 URZ, UPT, UPT, URZ, URZ, URZ ;  /* 0x000000fffffff290 */ /* 0x000fe4000fffe0ff */
[----:B------:R2:W-:Y:S01]  /*4c40*/  @!UP0 UTMALDG.3D [UR32], [UR4], desc[UR8] ;  /* 0x00000820040085b4 */ /* 0x0005e20008011000 */
[----:B------:R2:W-:Y:S01]  /*4c50*/  @!P1 SYNCS.ARRIVE.TRANS64.RED.A0TR RZ, [UR21+0x30], R0 ;  /* 0x00003000ffff99a7 */ /* 0x0005e20008300415 */
[----:B------:R-:W-:Y:S01]  /*4c60*/  SYNCS.ARRIVE.TRANS64.RED.A1T0 RZ, [UR6], RZ ;  /* 0x000000ffffff79a7 */ /* 0x000fe20008100406 */
[----:B------:R-:W3:Y:S02]  /*4c70*/  SYNCS.PHASECHK.TRANS64.TRYWAIT P2, [UR21+0x58], R9 ;  /* 0x00005809ff0075a7 */ /* 0x000ee40008041115 */
[----:B--23--:R-:W-:Y:S05]  /*4c80*/  @!P2 BRA `(.L_x_90) ;  /* 0x0000007000e0a947 */ /* 0x00cfea0003800000 */
.L_x_175:
        /* <DEDUP_REMOVED lines=8> */
[----:B------:R-:W-:Y:S01]  /*4d10*/  @!UP0 UIADD3 UR24, UPT, UPT, UR21, 0x4400, URZ ;  /* 0x0000440015188890 */ /* 0x000fe2000fffe0ff */
[----:B------:R-:W-:Y:S01]  /*4d20*/  VOTEU.ALL UP0, P1 ;  /* 0x0000000000ff7886 */ /* 0x000fe20000800000 */
[----:B------:R-:W-:Y:S01]  /*4d30*/  UMOV UR27, UR35 ;  /* 0x00000023001b7c82 */ /* 0x000fe20008000000 */
[----:B------:R-:W-:Y:S02]  /*4d40*/  UMOV UR28, UR36 ;  /* 0x00000024001c7c82 */ /* 0x000fe40008000000 */
[----:B------:R-:W-:Y:S01]  /*4d50*/  IMAD.U32 R10, RZ, RZ, UR5 ;  /* 0x00000005ff0a7e24 */ /* 0x000fe2000f8e00ff */
[----:B------:R-:W-:Y:S01]  /*4d60*/  UPRMT UR6, UR47, 0x654, UR25 ;  /* 0x000006542f067896 */ /* 0x000fe20008000019 */
[----:B------:R-:W-:Y:S02]  /*4d70*/  IMAD.U32 R11, RZ, RZ, UR4 ;  /* 0x00000004ff0b7e24 */ /* 0x000fe4000f8e00ff */
[----:B------:R-:W-:Y:S01]  /*4d80*/  @!P1 IMAD.X R6, RZ, RZ, R17, P0 ;  /* 0x000000ffff069224 */ /* 0x000fe200000e0611 */
        /* <DEDUP_REMOVED lines=8> */
.L_x_177:
[----:B------:R-:W-:Y:S01]  /*4e10*/  @!P1 R2UR UR5, R8 ;  /* 0x00000000080592ca */ /* 0x000fe200000e0000 */
[----:B------:R-:W-:Y:S01]  /*4e20*/  VOTEU.ALL UP0, P1 ;  /* 0x0000000000ff7886 */ /* 0x000fe20000800000 */
[----:B------:R-:W-:Y:S01]  /*4e30*/  @!P1 R2UR UR4, R6 ;  /* 0x00000000060492ca */ /* 0x000fe200000e0000 */
[----:B--2---:R-:W-:Y:S01]  /*4e40*/  @!P1 IMAD.MOV.U32 R0, RZ, RZ, 0x4000 ;  /* 0x00004000ff009424 */ /* 0x004fe200078e00ff */
[----:B------:R-:W-:Y:S01]  /*4e50*/  UMOV UR8, 0x0 ;  /* 0x0000000000087882 */ /* 0x000fe20000000000 */
[----:B------:R-:W-:Y:S01]  /*4e60*/  UMOV UR9, 0x10000000 ;  /* 0x1000000000097882 */ /* 0x000fe20000000000 */
[----:B------:R-:W-:Y:S01]  /*4e70*/  @!UP0 UIADD3 UR18, UPT, UPT, UR34, 0x80, URZ ;  /* 0x0000008022128890 */ /* 0x000fe2000fffe0ff */
[----:B------:R-:W-:Y:S01]  /*4e80*/  VIADD R14, R14, 0x1 ;  /* 0x000000010e0e7836 */ /* 0x000fe20000000000 */
[----:B------:R-:W-:Y:S01]  /*4e90*/  @!UP0 UIADD3 UR16, UPT, UPT, UR21, 0x8400, URZ ;  /* 0x0000840015108890 */ /* 0x000fe2000fffe0ff */
[----:B------:R-:W-:Y:S01]  /*4ea0*/  VOTEU.ALL UP0, P1 ;  /* 0x0000000000ff7886 */ /* 0x000fe20000800000 */
[----:B------:R-:W-:Y:S01]  /*4eb0*/  UMOV UR19, UR35 ;  /* 0x0000002300137c82 */ /* 0x000fe20008000000 */
[----:B------:R-:W-:Y:S02]  /*4ec0*/  UMOV UR20, UR36 ;  /* 0x0000002400147c82 */ /* 0x000fe40008000000 */
[----:B------:R-:W-:Y:S01]  /*4ed0*/  IMAD.U32 R10, RZ, RZ, UR5 ;  /* 0x00000005ff0a7e24 */ /* 0x000fe2000f8e00ff */
[----:B------:R-:W-:Y:S01]  /*4ee0*/  UPRMT UR6, UR47, 0x654, UR17 ;  /* 0x000006542f067896 */ /* 0x000fe20008000011 */
        /* <DEDUP_REMOVED lines=9> */
.L_x_179:
[----:B------:R-:W-:Y:S01]  /*4f80*/  @!P1 IADD3 R6, P0, PT, R16, 0x580, RZ ;  /* 0x0000058010069810 */ /* 0x000fe20007f1e0ff */
[----:B------:R-:W-:Y:S01]  /*4f90*/  VOTEU.ALL UP0, P1 ;  /* 0x0000000000ff7886 */ /* 0x000fe20000800000 */
[----:B------:R-:W-:Y:S01]  /*4fa0*/  UMOV UR6, 0x0 ;  /* 0x0000000000067882 */ /* 0x000fe20000000000 */
[----:B------:R-:W-:Y:S01]  /*4fb0*/  UMOV UR7, 0x10000000 ;  /* 0x1000000000077882 */ /* 0x000fe20000000000 */
[----:B------:R-:W-:Y:S01]  /*4fc0*/  @!P1 R2UR UR5, R6 ;  /* 0x00000000060592ca */ /* 0x000fe200000e0000 */
[----:B--2---:R-:W-:Y:S01]  /*4fd0*/  @!P1 IMAD.X R0, RZ, RZ, R17, P0 ;  /* 0x000000ffff009224 */ /* 0x004fe200000e0611 */
[----:B------:R-:W-:Y:S01]  /*4fe0*/  @!UP0 UIADD3 UR10, UPT, UPT, UR34, 0xc0, URZ ;  /* 0x000000c0220a8890 */ /* 0x000fe2000fffe0ff */
[----:B------:R-:W-:Y:S01]  /*4ff0*/  R2UR UR16, R148 ;  /* 0x00000000941072ca */ /* 0x000fe200000e0000 */
[----:B------:R-:W-:Y:S01]  /*5000*/  @!UP0 UIADD3 UR8, UPT, UPT, UR21, 0xc400, URZ ;  /* 0x0000c40015088890 */ /* 0x000fe2000fffe0ff */
[----:B------:R-:W-:Y:S01]  /*5010*/  ISETP.NE.AND P0, PT, R14, 0x2, PT ;  /* 0x000000020e00780c */ /* 0x000fe20003f05270 */
[----:B------:R-:W-:Y:S01]  /*5020*/  @!UP0 UIADD3 UR9, UPT, UPT, UR21, 0x48, URZ ;  /* 0x0000004815098890 */ /* 0x000fe2000fffe0ff */
[----:B------:R-:W-:Y:S01]  /*5030*/  @!P1 R2UR UR4, R0 ;  /* 0x00000000000492ca */ /* 0x000fe200000e0000 */
[----:B------:R-:W-:Y:S01]  /*5040*/  VOTEU.ALL UP0, P1 ;  /* 0x0000000000ff7886 */ /* 0x000fe20000800000 */
[----:B------:R-:W-:Y:S01]  /*5050*/  UMOV UR11, UR35 ;  /* 0x00000023000b7c82 */ /* 0x000fe20008000000 */
[----:B------:R-:W-:Y:S01]  /*5060*/  UMOV UR12, UR36 ;  /* 0x00000024000c7c82 */ /* 0x000fe20008000000 */
[----:B------:R-:W-:Y:S01]  /*5070*/  SEL R0, RZ, 0x1, P0 ;  /* 0x00000001ff007807 */ /* 0x000fe20000000000 */
[----:B------:R-:W-:Y:S01]  /*5080*/  UIADD3 UR20, UPT, UPT, UR13, UR63, URZ ;  /* 0x0000003f0d147290 */ /* 0x000fe2000fffe0ff */
[----:B------:R-:W-:Y:S01]  /*5090*/  IMAD.U32 R8, RZ, RZ, UR5 ;  /* 0x00000005ff087e24 */ /* 0x000fe2000f8e00ff */
[----:B------:R-:W-:Y:S01]  /*50a0*/  LOP3.LUT R15, R15, 0x1, RZ, 0x3c, !PT ;  /* 0x000000010f0f7812 */ /* 0x000fe200078e3cff */
[----:B------:R-:W-:Y:S01]  /*50b0*/  UPLOP3.LUT UP3, UPT, UPT, UPT, UPT, 0x80, 0x8 ;  /* 0x000000000008789c */ /* 0x000fe20003f6f070 */
[----:B------:R-:W-:Y:S01]  /*50c0*/  LOP3.LUT R13, R13, R0, RZ, 0x3c, !PT ;  /* 0x000000000d0d7212 */ /* 0x000fe200078e3cff */
[----:B------:R-:W-:Y:S01]  /*50d0*/  UIADD3 UR16, UPT, UPT, UR14, UR16, URZ ;  /* 0x000000100e107290 */ /* 0x000fe2000fffe0ff */
[----:B------:R-:W-:Y:S01]  /*50e0*/  SEL R14, R14, RZ, P0 ;  /* 0x000000ff0e0e7207 */ /* 0x000fe20000000000 */
[----:B------:R-:W-:Y:S01]  /*50f0*/  UMOV UR36, UR29 ;  /* 0x0000001d00247c82 */ /* 0x000fe20008000000 */
[----:B------:R-:W-:Y:S01]  /*5100*/  IMAD.U32 R9, RZ, RZ, UR4 ;  /* 0x00000004ff097e24 */ /* 0x000fe2000f8e00ff */
[----:B------:R-:W-:Y:S04]  /*5110*/  @!P1 R2UR UR4, R8 ;  /* 0x00000000080492ca */ /* 0x000fe800000e0000 */
[----:B------:R-:W-:Y:S11]  /*5120*/  @!P1 R2UR UR5, R9 ;  /* 0x00000000090592ca */ /* 0x000ff600000e0000 */
[----:B------:R-:W-:Y:S02]  /*5130*/  @!UPT UIADD3 URZ, UPT, UPT, URZ, URZ, URZ ;  /* 0x000000fffffff290 */ /* 0x000fe4000fffe0ff */
[----:B------:R2:W-:Y:S01]  /*5140*/  @!UP0 UTMALDG.3D [UR8], [UR4], desc[UR6] ;  /* 0x00000608040085b4 */ /* 0x0005e20008011000 */
[----:B------:R2:W-:Y:S01]  /*5150*/  @!P1 SYNCS.ARRIVE.TRANS64.RED.A0TR RZ, [UR21+0x48], R7 ;  /* 0x00004807ffff99a7 */ /* 0x0005e20008300415 */
[----:B------:R-:W-:Y:S01]  /*5160*/  SYNCS.ARRIVE.TRANS64.RED.A1T0 RZ, [UR37], RZ ;  /* 0x000000ffffff79a7 */ /* 0x000fe20008100425 */
[----:B------:R-:W-:Y:S05]  /*5170*/  BRA.U UP1, `(.L_x_93) ;  /* 0xfffffff101687547 */ /* 0x000fea000b83ffff */
[----:B------:R-:W-:-:S04]  /*5180*/  SHF.L.U32 R3, R15, 0x1f, RZ ;  /* 0x0000001f0f037819 */ /* 0x000fc800000006ff */
[----:B------:R-:W3:Y:S02]  /*5190*/  SYNCS.PHASECHK.TRANS64.TRYWAIT P0, [UR21+0x50], R3 ;  /* 0x00005003ff0075a7 */ /* 0x000ee40008001115 */
[----:B---3--:R-:W-:Y:S05]  /*51a0*/  @!P0 BRA `(.L_x_94) ;  /* 0x0000006c00e08947 */ /* 0x008fea0003800000 */
.L_x_181:
[----:B------:R-:W4:Y:S02]  /*51b0*/  SYNCS.PHASECHK.TRANS64.TRYWAIT P0, [UR21+0x58], R3 ;  /* 0x00005803ff0075a7 */ /* 0x000f240008001115 */
[----:B----4-:R-:W-:Y:S05]  /*51c0*/  @!P0 BRA `(.L_x_95) ;  /* 0x0000006c00f08947 */ /* 0x010fea0003800000 */
.L_x_183:
[----:B------:R-:W4:Y:S02]  /*51d0*/  SYNCS.PHASECHK.TRANS64.TRYWAIT P0, [UR21+0x60], R3 ;  /* 0x00006003ff0075a7 */ /* 0x000f240008001115 */
[----:B----4-:R-:W-:Y:S05]  /*51e0*/  @!P0 BRA `(.L_x_96) ;  /* 0x0000007000008947 */ /* 0x010fea0003800000 */
.L_x_185:
[----:B---3--:R-:W-:-:S07]  /*51f0*/  MOV R0, UR21 ;  /* 0x0000001500007c02 */ /* 0x008fce0008000f00 */
.L_x_97:
[----:B---3--:R-:W-:-:S04]  /*5200*/  SHF.L.U32 R3, R15, 0x1f, RZ ;  /* 0x0000001f0f037819 */ /* 0x008fc800000006ff */
[----:B------:R3:W4:Y:S03]  /*5210*/  SYNCS.PHASECHK.TRANS64.TRYWAIT P0, [R0+URZ+0x68], R3 ;  /* 0x00006803000075a7 */ /* 0x00072600080011ff */
[----:B----4-:R-:W-:Y:S05]  /*5220*/  @!P0 NANOSLEEP.SYNCS 0x989680 ;  /* 0x009896800000895d */ /* 0x010fea0003900000 */
[----:B------:R-:W4:Y:S02]  /*5230*/  @!P0 SYNCS.PHASECHK.TRANS64 P0, [R0+URZ+0x68], R3 ;  /* 0x00006803000085a7 */ /* 0x000f2400080010ff */
[----:B-12-4-:R-:W-:Y:S05]  /*5240*/  @P0 EXIT ;  /* 0x000000000000094d */ /* 0x016fea0003800000 */
[----:B------:R-:W-:Y:S05]  /*5250*/  BRA `(.L_x_97) ;  /* 0xfffffffc00e87947 */ /* 0x000fea000383ffff */
.L_x_82:
[----:B------:R-:W-:-:S06]  /*5260*/  UISETP.GE.AND UP0, UPT, UR17, 0x4, UPT ;  /* 0x000000041100788c */ /* 0x000fcc000bf06270 */
[----:B------:R-:W-:-:S13]  /*5270*/  PLOP3.LUT P0, PT, PT, PT, UP0, 0x80, 0x8 ;  /* 0x000000000008781c */ /* 0x000fda0003f0f008 */
[----:B------:R-:W-:Y:S05]  /*5280*/  @!P0 EXIT ;  /* 0x000000000000894d */ /* 0x000fea0003800000 */
[----:B------:R-:W-:Y:S01]  /*5290*/  BAR.SYNC.DEFER_BLOCKING 0x6, 0xa0 ;  /* 0x0182800000007b1d */ /* 0x000fe20000010000 */
[C---:B------:R-:W-:Y:S01]  /*52a0*/  IMAD.SHL.U32 R3, R160.reuse, 0x40, RZ ;  /* 0x00000040a0037824 */ /* 0x040fe200078e00ff */
[C---:B------:R-:W-:Y:S01]  /*52b0*/  LOP3.LUT R145, R160.reuse, 0x1, RZ, 0xc0, !PT ;  /* 0x00000001a0917812 */ /* 0x040fe200078ec0ff */
[C---:B------:R-:W-:Y:S02]  /*52c0*/  IMAD.U32 R69, R160.reuse, 0x10000, RZ ;  /* 0x00010000a0457824 */ /* 0x040fe400078e00ff */
[----:B------:R-:W-:Y:S02]  /*52d0*/  HFMA2 R157, -RZ, RZ, 0, 5.9604644775390625e-08 ;  /* 0x00000001ff9d7431 */ /* 0x000fe400000001ff */
[C---:B------:R-:W-:Y:S01]  /*52e0*/  IMAD.SHL.U32 R144, R160.reuse, 0x8, RZ ;  /* 0x00000008a0907824 */ /* 0x040fe200078e00ff */
[----:B------:R-:W-:Y:S01]  /*52f0*/  UMOV UR44, 0x400 ;  /* 0x00000400002c7882 */ /* 0x000fe20000000000 */
[----:B------:R-:W1:Y:S01]  /*5300*/  LDCU.64 UR4, c[0x0][0x890] ;  /* 0x00011200ff0477ac */ /* 0x000e620008000a00 */
[----:B------:R-:W2:Y:S01]  /*5310*/  LDC.64 R142, c[0x0][0x8b0] ;  /* 0x00022c00ff8e7b82 */ /* 0x000ea20000000a00 */
[----:B------:R-:W-:Y:S01]  /*5320*/  ISETP.NE.U32.AND P0, PT, R145, 0x1, PT ;  /* 0x000000019100780c */ /* 0x000fe20003f05070 */
[----:B------:R-:W-:Y:S01]  /*5330*/  IMAD.MOV.U32 R159, RZ, RZ, 0x2 ;  /* 0x00000002ff9f7424 */ /* 0x000fe200078e00ff */
[----:B------:R-:W-:Y:S01]  /*5340*/  ULEA UR44, UR47, UR44, 0x18 ;  /* 0x0000002c2f2c7291 */ /* 0x000fe2000f8ec0ff */
[----:B------:R-:W-:Y:S01]  /*5350*/  LOP3.LUT R7, R3, 0x1c0, RZ, 0xc0, !PT ;  /* 0x000001c003077812 */ /* 0x000fe200078ec0ff */
[----:B------:R-:W-:Y:S01]  /*5360*/  IMAD.MOV.U32 R158, RZ, RZ, 0x4 ;  /* 0x00000004ff9e7424 */ /* 0x000fe200078e00ff */
[----:B------:R-:W-:Y:S01]  /*5370*/  LOP3.LUT R69, R69, 0x600000, RZ, 0xc0, !PT ;  /* 0x0060000045457812 */ /* 0x000fe200078ec0ff */
[----:B------:R-:W-:Y:S01]  /*5380*/  IMAD.MOV.U32 R68, RZ, RZ, RZ ;  /* 0x000000ffff447224 */ /* 0x000fe200078e00ff */
[----:B------:R-:W3:Y:S01]  /*5390*/  LDC.64 R140, c[0x0][0x8a8] ;  /* 0x00022a00ff8c7b82 */ /* 0x000ee20000000a00 */
[----:B------:R-:W-:Y:S01]  /*53a0*/  R2P PR, R160, 0x6 ;  /* 0x00000006a0007804 */ /* 0x000fe20000000000 */
[----:B------:R-:W-:Y:S01]  /*53b0*/  IMAD.MOV.U32 R156, RZ, RZ, RZ ;  /* 0x000000ffff9c7224 */ /* 0x000fe200078e00ff */
[----:B------:R-:W-:Y:S01]  /*53c0*/  LOP3.LUT R144, R7, 0x38, R144, 0xf8, !PT ;  /* 0x0000003807907812 */ /* 0x000fe200078ef890 */
[----:B------:R-:W-:Y:S01]  /*53d0*/  IMAD.MOV.U32 R152, RZ, RZ, RZ ;  /* 0x000000ffff987224 */ /* 0x000fe200078e00ff */
[----:B------:R-:W-:Y:S01]  /*53e0*/  P2R R2, PR, RZ, 0x1 ;  /* 0x00000001ff027803 */ /* 0x000fe20000000000 */
[----:B------:R-:W4:Y:S01]  /*53f0*/  LDCU UR60, c[0x0][0x370] ;  /* 0x00006e00ff3c77ac */ /* 0x000f220008000800 */
[----:B------:R-:W-:Y:S01]  /*5400*/  LOP3.LUT R144, R144, 0x1e00, R3, 0xf8, !PT ;  /* 0x00001e0090907812 */ /* 0x000fe200078ef803 */
[----:B------:R-:W4:Y:S01]  /*5410*/  LDS R0, [UR44+0x110] ;  /* 0x0001102cff007984 */ /* 0x000f220008000800 */
[----:B-1----:R-:W-:Y:S01]  /*5420*/  MOV R162, UR4 ;  /* 0x0000000400a27c02 */ /* 0x002fe20008000f00 */
[----:B------:R-:W-:Y:S01]  /*5430*/  UIADD3 UR4, UPT, UPT, UR44, 0x400, URZ ;  /* 0x000004002c047890 */ /* 0x000fe2000fffe0ff */
[----:B------:R-:W-:Y:S01]  /*5440*/  IMAD.U32 R161, RZ, RZ, UR5 ;  /* 0x00000005ffa17e24 */ /* 0x000fe2000f8e00ff */
[----:B------:R-:W-:Y:S01]  /*5450*/  LOP3.LUT R160, R160, 0x60, RZ, 0xc0, !PT ;  /* 0x00000060a0a07812 */ /* 0x000fe200078ec0ff */
[----:B------:R-:W1:Y:S01]  /*5460*/  LDCU UR43, c[0x0][0xb0c] ;  /* 0x00016180ff2b77ac */ /* 0x000e620008000800 */
[----:B------:R-:W-:-:S02]  /*5470*/  MOV R155, RZ ;  /* 0x000000ff009b7202 */ /* 0x000fc40000000f00 */
[----:B------:R-:W-:Y:S01]  /*5480*/  SEL R159, R159, 0xfffffffe, !P1 ;  /* 0xfffffffe9f9f7807 */ /* 0x000fe20004800000 */
[----:B------:R-:W-:Y:S01]  /*5490*/  IMAD.U32 R150, RZ, RZ, UR4 ;  /* 0x00000004ff967e24 */ /* 0x000fe2000f8e00ff */
[----:B------:R-:W-:Y:S01]  /*54a0*/  SEL R158, R158, 0xfffffffc, !P2 ;  /* 0xfffffffc9e9e7807 */ /* 0x000fe20005000000 */
[----:B------:R-:W1:Y:S01]  /*54b0*/  LDCU UR39, c[0x0][0xb30] ;  /* 0x00016600ff2777ac */ /* 0x000e620008000800 */
[----:B------:R-:W1:Y:S01]  /*54c0*/  LDCU.64 UR54, c[0x0][0x888] ;  /* 0x00011100ff3677ac */ /* 0x000e620008000a00 */
[----:B------:R-:W1:Y:S01]  /*54d0*/  LDCU.64 UR40, c[0x0][0xb28] ;  /* 0x00016500ff2877ac */ /* 0x000e620008000a00 */
[----:B------:R-:W1:Y:S01]  /*54e0*/  LDCU.128 UR56, c[0x0][0xb10] ;  /* 0x00016200ff3877ac */ /* 0x000e620008000c00 */
[----:B------:R-:W1:Y:S01]  /*54f0*/  LDCU UR53, c[0x0][0x374] ;  /* 0x00006e80ff3577ac */ /* 0x000e620008000800 */
[----:B------:R-:W-:Y:S01]  /*5500*/  UMOV UR52, URZ ;  /* 0x000000ff00347c82 */ /* 0x000fe20008000000 */
[----:B------:R-:W-:Y:S01]  /*5510*/  UMOV UR46, URZ ;  /* 0x000000ff002e7c82 */ /* 0x000fe20008000000 */
[----:B-1234-:R-:W-:-:S07]  /*5520*/  IMAD.IADD R69, R0, 0x1, R69 ;  /* 0x0000000100457824 */ /* 0x01efce00078e0245 */
.L_x_141:
[C---:B------:R-:W-:Y:S02]  /*5530*/  LEA R3, R152.reuse, UR44, 0x3 ;  /* 0x0000002c98037c11 */ /* 0x040fe4000f8e18ff */
[----:B------:R-:W-:Y:S02]  /*5540*/  SHF.L.U32 R0, R155, 0x1f, RZ ;  /* 0x0000001f9b007819 */ /* 0x000fe400000006ff */
[----:B-1----:R-:W-:Y:S02]  /*5550*/  LEA R5, R152, UR44, 0x4 ;  /* 0x0000002c98057c11 */ /* 0x002fe4000f8e20ff */
[----:B------:R-:W1:Y:S02]  /*5560*/  SYNCS.PHASECHK.TRANS64.TRYWAIT P0, [R3+URZ+0x80], R0 ;  /* 0x00008000030075a7 */ /* 0x000e6400080011ff */
[----:B-1----:R-:W-:Y:S05]  /*5570*/  @!P0 BRA `(.L_x_98) ;  /* 0x0000006c00348947 */ /* 0x002fea0003800000 */
.L_x_186:
        /* <DEDUP_REMOVED lines=11> */
[----:B------:R-:W-:Y:S01]  /*5630*/  PLOP3.LUT P0, PT, PT, PT, UP1, 0x80, 0x8 ;  /* 0x000000000008781c */ /* 0x000fe20003f0f018 */
[----:B------:R-:W-:Y:S11]  /*5640*/  UP2UR UR62, UPR, URZ, 0x2 ;  /* 0x00000002ff3e7883 */ /* 0x000ff60008000000 */
[----:B------:R-:W-:Y:S01]  /*5650*/  @!UPT UIADD3 URZ, UPT, UPT, URZ, URZ, URZ ;  /* 0x000000fffffff290 */ /* 0x000fe2000fffe0ff */
[----:B-1----:R-:W-:Y:S02]  /*5660*/  @P0 SHF.R.U32.HI R0, RZ, 0x10, R5 ;  /* 0x00000010ff000819 */ /* 0x002fe40000011605 */
        /* <DEDUP_REMOVED lines=12> */
[----:B------:R-:W2:Y:S01]  /*5730*/  LDCU UR12, c[0x0][0xb20] ;  /* 0x00016400ff0c77ac */ /* 0x000ea20008000800 */
[----:B------:R-:W-:Y:S02]  /*5740*/  UIMAD.WIDE.U32 UR4, UR53, UR59, URZ ;  /* 0x0000003b350472a5 */ /* 0x000fe4000f8e00ff */
[----:B------:R-:W-:Y:S02]  /*5750*/  UIMAD.WIDE.U32 UR6, UR60, UR56, URZ ;  /* 0x000000383c0672a5 */ /* 0x000fe4000f8e00ff */
[----:B------:R-:W-:Y:S02]  /*5760*/  UISETP.NE.AND UP0, UPT, UR58, 0x1, UPT ;  /* 0x000000013a00788c */ /* 0x000fe4000bf05270 */
[----:B------:R-:W-:Y:S02]  /*5770*/  UIMAD.WIDE.U32 UR8, UR37, UR59, URZ ;  /* 0x0000003b250872a5 */ /* 0x000fe4000f8e00ff */
[----:B------:R-:W-:Y:S02]  /*5780*/  UIMAD.WIDE.U32 UR10, UR38, UR56, URZ ;  /* 0x00000038260a72a5 */ /* 0x000fe4000f8e00ff */
[----:B------:R-:W-:Y:S02]  /*5790*/  UISETP.NE.AND UP1, UPT, UR43, 0x1, UPT ;  /* 0x000000012b00788c */ /* 0x000fe4000bf25270 */
[----:B------:R-:W-:Y:S01]  /*57a0*/  UISETP.NE.AND UP2, UPT, UR42, 0x1, UPT ;  /* 0x000000012a00788c */ /* 0x000fe2000bf45270 */
[----:B------:R-:W-:Y:S02]  /*57b0*/  UMOV UR4, UR5 ;  /* 0x0000000500047c82 */ /* 0x000fe40008000000 */
[----:B--2---:R-:W-:Y:S03]  /*57c0*/  USHF.R.U32.HI UR5, URZ, UR12, UR4 ;  /* 0x0000000cff057299 */ /* 0x004fe60008011604 */
[----:B------:R-:W-:Y:S02]  /*57d0*/  UMOV UR4, UR7 ;  /* 0x0000000700047c82 */ /* 0x000fe40008000000 */
[----:B------:R-:W-:Y:S02]  /*57e0*/  USHF.R.U32.HI UR7, URZ, UR57, UR4 ;  /* 0x00000039ff077299 */ /* 0x000fe40008011604 */
[----:B------:R-:W-:Y:S02]  /*57f0*/  USEL UR4, UR53, UR5, !UP0 ;  /* 0x0000000535047287 */ /* 0x000fe4000c000000 */
[----:B------:R-:W-:Y:S01]  /*5800*/  USEL UR7, UR60, UR7, !UP1 ;  /* 0x000000073c077287 */ /* 0x000fe2000c800000 */
[----:B------:R-:W-:Y:S01]  /*5810*/  UMOV UR5, UR9 ;  /* 0x0000000900057c82 */ /* 0x000fe20008000000 */
[----:B------:R-:W-:Y:S02]  /*5820*/  UIMAD.WIDE.U32 UR8, UR4, UR40, URZ ;  /* 0x00000028040872a5 */ /* 0x000fe4000f8e00ff */
[----:B------:R-:W-:Y:S03]  /*5830*/  USHF.R.U32.HI UR6, URZ, UR12, UR5 ;  /* 0x0000000cff067299 */ /* 0x000fe60008011605 */
[----:B------:R-:W-:Y:S01]  /*5840*/  UMOV UR5, UR11 ;  /* 0x0000000b00057c82 */ /* 0x000fe20008000000 */
[----:B------:R-:W-:Y:S02]  /*5850*/  UIMAD.WIDE.U32 UR10, UR7, UR40, URZ ;  /* 0x00000028070a72a5 */ /* 0x000fe4000f8e00ff */
[----:B------:R-:W-:Y:S02]  /*5860*/  USHF.R.U32.HI UR12, URZ, UR57, UR5 ;  /* 0x00000039ff0c7299 */ /* 0x000fe40008011605 */
[----:B------:R-:W-:Y:S01]  /*5870*/  USEL UR6, UR37, UR6, !UP0 ;  /* 0x0000000625067287 */ /* 0x000fe2000c000000 */
[----:B------:R-:W-:Y:S02]  /*5880*/  UMOV UR5, UR9 ;  /* 0x0000000900057c82 */ /* 0x000fe40008000000 */
[----:B------:R-:W-:Y:S01]  /*5890*/  UMOV UR10, UR11 ;  /* 0x0000000b000a7c82 */ /* 0x000fe20008000000 */
[----:B------:R-:W-:Y:S02]  /*58a0*/  @UP2 USHF.R.U32.HI UR4, URZ, UR41, UR5 ;  /* 0x00000029ff042299 */ /* 0x000fe40008011605 */
[----:B------:R-:W-:Y:S02]  /*58b0*/  @UP2 USHF.R.U32.HI UR7, URZ, UR41, UR10 ;  /* 0x00000029ff072299 */ /* 0x000fe4000801160a */
[----:B------:R-:W-:Y:S02]  /*58c0*/  UIMAD UR4, UR42, UR4, URZ ;  /* 0x000000042a0472a4 */ /* 0x000fe4000f8e02ff */
        /* <DEDUP_REMOVED lines=8> */
[----:B------:R-:W-:Y:S02]  /*5950*/  USEL UR11, UR6, UR4, !UP2 ;  /* 0x00000004060b7287 */ /* 0x000fe4000d000000 */
[----:B------:R-:W-:Y:S02]  /*5960*/  UIADD3 UR8, UPT, UPT, -UR5, URZ, URZ ;  /* 0x000000ff05087290 */ /* 0x000fe4000fffe1ff */
[----:B------:R-:W-:Y:S01]  /*5970*/  UIADD3 UR10, UPT, UPT, -UR11, URZ, URZ ;  /* 0x000000ff0b0a7290 */ /* 0x000fe2000fffe1ff */
[----:B------:R-:W-:Y:S01]  /*5980*/  @!UP0 UMOV UR4, UR9 ;  /* 0x0000000900048c82 */ /* 0x000fe20008000000 */
[----:B------:R-:W-:Y:S02]  /*5990*/  UIADD3 UR9, UPT, UPT, -UR6, URZ, URZ ;  /* 0x000000ff06097290 */ /* 0x000fe4000fffe1ff */
[----:B------:R-:W-:Y:S02]  /*59a0*/  @!UP0 USHF.R.U32.HI UR4, URZ, UR41, UR4 ;  /* 0x00000029ff048299 */ /* 0x000fe40008011604 */
[----:B------:R-:W-:Y:S02]  /*59b0*/  UIMAD UR10, UR42, UR10, UR6 ;  /* 0x0000000a2a0a72a4 */ /* 0x000fe4000f8e0206 */
[----:B------:R-:W-:Y:S04]  /*59c0*/  @!UP0 USEL UR4, UR5, UR4, !UP2 ;  /* 0x0000000405048287 */ /* 0x000fe8000d000000 */
[----:B------:R-:W-:Y:S02]  /*59d0*/  @!UP0 UIMAD UR10, UR7, UR10, UR4 ;  /* 0x0000000a070a82a4 */ /* 0x000fe4000f8e0204 */
[----:B------:R-:W-:Y:S02]  /*59e0*/  @!UP0 UIADD3 UR11, UPT, UPT, UR11, -UR4, URZ ;  /* 0x800000040b0b8290 */ /* 0x000fe4000fffe0ff */
[----:B------:R-:W-:Y:S02]  /*59f0*/  UIMAD UR7, UR43, UR8, UR38 ;  /* 0x000000082b0772a4 */ /* 0x000fe4000f8e0226 */
[----:B------:R-:W-:Y:S02]  /*5a00*/  @!UP0 UIMAD UR6, UR11, UR42, UR5 ;  /* 0x0000002a0b0682a4 */ /* 0x000fe4000f8e0205 */
[----:B------:R-:W-:Y:S01]  /*5a10*/  UIMAD UR4, UR58, UR9, UR37 ;  /* 0x000000093a0472a4 */ /* 0x000fe2000f8e0225 */
[----:B------:R-:W-:Y:S02]  /*5a20*/  @!UP0 UMOV UR5, UR10 ;  /* 0x0000000a00058c82 */ /* 0x000fe40008000000 */
[----:B------:R-:W-:Y:S02]  /*5a30*/  UIMAD UR38, UR5, UR43, UR7 ;  /* 0x0000002b052672a4 */ /* 0x000fe4000f8e0207 */
[----:B------:R-:W-:Y:S11]  /*5a40*/  UIMAD UR37, UR6, UR58, UR4 ;  /* 0x0000003a062572a4 */ /* 0x000ff6000f8e0204 */
[----:B------:R-:W-:Y:S01]  /*5a50*/  @!UPT UIADD3 URZ, UPT, UPT, URZ, URZ, URZ ;  /* 0x000000fffffff290 */ /* 0x000fe2000fffe0ff */
.L_x_99:
[----:B------:R-:W-:Y:S01]  /*5a60*/  UISETP.NE.AND UP0, UPT, UR39, 0x1, UPT ;  /* 0x000000012700788c */ /* 0x000fe2000bf05270 */
[----:B------:R-:W-:Y:S01]  /*5a70*/  LOP3.LUT P0, RZ, R150, 0x3f0, RZ, 0xc0, !PT ;  /* 0x000003f096ff7812 */ /* 0x000fe2000780c0ff */
[----:B------:R-:W-:Y:S01]  /*5a80*/  USHF.L.U32 UR50, UR16, 0x7, URZ ;  /* 0x0000000710327899 */ /* 0x000fe200080006ff */
[----:B------:R-:W-:Y:S01]  /*5a90*/  BSSY.RECONVERGENT B6, `(.L_x_100) ;  /* 0x0000034000067945 */ /* 0x000fe20003800200 */
[----:B------:R-:W-:Y:S01]  /*5aa0*/  USHF.L.U32 UR49, UR20, 0x8, URZ ;  /* 0x0000000814317899 */ /* 0x000fe200080006ff */
[----:B------:R-:W-:Y:S06]  /*5ab0*/  IADD3 R152, PT, PT, R152, 0x1, RZ ;  /* 0x0000000198987810 */ /* 0x000fec0007ffe0ff */
[----:B------:R-:W2:Y:S01]  /*5ac0*/  @!UP0 LDCU.128 UR12, c[0x0][0xb10] ;  /* 0x00016200ff0c87ac */ /* 0x000ea20008000c00 */
[----:B------:R-:W3:Y:S01]  /*5ad0*/  @!UP0 LDCU UR5, c[0x0][0xb0c] ;  /* 0x00016180ff0587ac */ /* 0x000ee20008000800 */
[----:B------:R-:W4:Y:S01]  /*5ae0*/  @!UP0 LDCU UR10, c[0x0][0xb20] ;  /* 0x00016400ff0a87ac */ /* 0x000f220008000800 */
[----:B--2---:R-:W-:Y:S02]  /*5af0*/  UIMAD.WIDE.U32 UR8, UR38, UR12, URZ ;  /* 0x0000000c260872a5 */ /* 0x004fe4000f8e00ff */
[----:B------:R-:W-:Y:S02]  /*5b00*/  UIMAD.WIDE.U32 UR6, UR37, UR15, URZ ;  /* 0x0000000f250672a5 */ /* 0x000fe4000f8e00ff */
[----:B------:R-:W-:Y:S03]  /*5b10*/  @!UP0 UISETP.NE.AND UP1, UPT, UR14, 0x1, UPT ;  /* 0x000000010e00888c */ /* 0x000fe6000bf25270 */
[----:B------:R-:W-:Y:S01]  /*5b20*/  @!UP0 UMOV UR4, UR9 ;  /* 0x0000000900048c82 */ /* 0x000fe20008000000 */
[----:B---3--:R-:W-:Y:S02]  /*5b30*/  @!UP0 UISETP.NE.AND UP2, UPT, UR5, 0x1, UPT ;  /* 0x000000010500888c */ /* 0x008fe4000bf45270 */
[----:B------:R-:W-:Y:S01]  /*5b40*/  @!UP0 USHF.R.U32.HI UR4, URZ, UR13, UR4 ;  /* 0x0000000dff048299 */ /* 0x000fe20008011604 */
[----:B------:R-:W-:Y:S02]  /*5b50*/  @!UP0 UMOV UR6, UR7 ;  /* 0x0000000700068c82 */ /* 0x000fe40008000000 */
[----:B----4-:R-:W-:Y:S02]  /*5b60*/  @!UP0 USHF.R.U32.HI UR6, URZ, UR10, UR6 ;  /* 0x0000000aff068299 */ /* 0x010fe40008011606 */
[----:B------:R-:W-:Y:S02]  /*5b70*/  @!UP0 USEL UR7, UR38, UR4, !UP2 ;  /* 0x0000000426078287 */ /* 0x000fe4000d000000 */
[----:B------:R-:W-:Y:S04]  /*5b80*/  @!UP0 USEL UR6, UR37, UR6, !UP1 ;  /* 0x0000000625068287 */ /* 0x000fe8000c800000 */
[----:B------:R-:W-:Y:S02]  /*5b90*/  @!UP0 UIADD3 UR4, UPT, UPT, -UR7, UR6, URZ ;  /* 0x0000000607048290 */ /* 0x000fe4000fffe1ff */
[----:B------:R-:W-:Y:S02]  /*5ba0*/  @!UP0 UIADD3 UR6, UPT, UPT, UR7, -UR6, URZ ;  /* 0x8000000607068290 */ /* 0x000fe4000fffe0ff */
[----:B------:R-:W-:Y:S02]  /*5bb0*/  @!UP0 UIMAD UR38, UR4, UR5, UR38 ;  /* 0x00000005042682a4 */ /* 0x000fe4000f8e0226 */
[----:B------:R-:W-:Y:S01]  /*5bc0*/  @!UP0 UIMAD UR37, UR6, UR14, UR37 ;  /* 0x0000000e062582a4 */ /* 0x000fe2000f8e0225 */
[----:B------:R-:W-:Y:S11]  /*5bd0*/  @!P0 BRA `(.L_x_101) ;  /* 0x00000000007c8947 */ /* 0x000ff60003800000 */
[----:B------:R-:W2:Y:S01]  /*5be0*/  LDCU.64 UR8, c[0x4][0x80] ;  /* 0x01001000ff0877ac */ /* 0x000ea20008000a00 */
[----:B------:R-:W-:Y:S01]  /*5bf0*/  MOV R2, 0x0 ;  /* 0x0000000000027802 */ /* 0x000fe20000000f00 */
[----:B------:R-:W-:Y:S02]  /*5c00*/  HFMA2 R12, -RZ, RZ, 0, 5.9604644775390625e-08 ;  /* 0x00000001ff0c7431 */ /* 0x000fe400000001ff */
[----:B------:R-:W-:Y:S01]  /*5c10*/  IMAD.MOV.U32 R8, RZ, RZ, 0x70 ;  /* 0x00000070ff087424 */ /* 0x000fe200078e00ff */
[----:B------:R3:W4:Y:S01]  /*5c20*/  LDC.64 R14, c[0x4][R2] ;  /* 0x01000000020e7b82 */ /* 0x0007220000000a00 */
[----:B------:R-:W1:Y:S01]  /*5c30*/  LDCU.64 UR6, c[0x4][0x88] ;  /* 0x01001100ff0677ac */ /* 0x000e620008000a00 */
[----:B------:R-:W-:Y:S01]  /*5c40*/  IMAD.MOV.U32 R13, RZ, RZ, RZ ;  /* 0x000000ffff0d7224 */ /* 0x000fe200078e00ff */
[----:B------:R-:W1:Y:S01]  /*5c50*/  LDCU.64 UR4, c[0x4][0x8] ;  /* 0x01000100ff0477ac */ /* 0x000e620008000a00 */
[----:B--2---:R-:W-:Y:S01]  /*5c60*/  MOV R5, UR9 ;  /* 0x0000000900057c02 */ /* 0x004fe20008000f00 */
[----:B------:R-:W-:Y:S01]  /*5c70*/  IMAD.U32 R4, RZ, RZ, UR8 ;  /* 0x00000008ff047e24 */ /* 0x000fe2000f8e00ff */
[----:B-1----:R-:W-:Y:S01]  /*5c80*/  MOV R7, UR7 ;  /* 0x0000000700077c02 */ /* 0x002fe20008000f00 */
[----:B------:R-:W-:Y:S01]  /*5c90*/  IMAD.U32 R6, RZ, RZ, UR6 ;  /* 0x00000006ff067e24 */ /* 0x000fe2000f8e00ff */
[----:B------:R-:W-:Y:S01]  /*5ca0*/  MOV R11, UR5 ;  /* 0x00000005000b7c02 */ /* 0x000fe20008000f00 */
[----:B------:R-:W-:Y:S02]  /*5cb0*/  IMAD.U32 R10, RZ, RZ, UR4 ;  /* 0x00000004ff0a7e24 */ /* 0x000fe4000f8e00ff */
[----:B------:R-:W-:Y:S07]  /*5cc0*/  LEPC R20, `(.L_x_102) ;  /* 0x000000001014794e */ /* 0x000fee0000000000 */
[----:B---345:R-:W-:Y:S05]  /*5cd0*/  CALL.ABS.NOINC R14 ;  /* 0x000000000e007343 */ /* 0x038fea0003c00000 */
.L_x_102:
[----:B------:R-:W1:Y:S01]  /*5ce0*/  LDCU.64 UR8, c[0x4][0x80] ;  /* 0x01001000ff0877ac */ /* 0x000e620008000a00 */
[----:B------:R-:W2:Y:S01]  /*5cf0*/  LDC.64 R2, c[0x4][R2] ;  /* 0x0100000002027b82 */ /* 0x000ea20000000a00 */
[----:B------:R-:W-:Y:S02]  /*5d00*/  HFMA2 R12, -RZ, RZ, 0, 5.9604644775390625e-08 ;  /* 0x00000001ff0c7431 */ /* 0x000fe400000001ff */
[----:B------:R-:W-:Y:S02]  /*5d10*/  IMAD.MOV.U32 R8, RZ, RZ, 0x70 ;  /* 0x00000070ff087424 */ /* 0x000fe400078e00ff */
[----:B------:R-:W-:Y:S01]  /*5d20*/  IMAD.MOV.U32 R13, RZ, RZ, RZ ;  /* 0x000000ffff0d7224 */ /* 0x000fe200078e00ff */
[----:B------:R-:W3:Y:S01]  /*5d30*/  LDCU.64 UR6, c[0x4][0x88] ;  /* 0x01001100ff0677ac */ /* 0x000ee20008000a00 */
[----:B------:R-:W4:Y:S01]  /*5d40*/  LDCU.64 UR4, c[0x4][0x8] ;  /* 0x01000100ff0477ac */ /* 0x000f220008000a00 */
[----:B-1----:R-:W-:Y:S02]  /*5d50*/  MOV R4, UR8 ;  /* 0x0000000800047c02 */ /* 0x002fe40008000f00 */
[----:B------:R-:W-:Y:S02]  /*5d60*/  MOV R5, UR9 ;  /* 0x0000000900057c02 */ /* 0x000fe40008000f00 */
[----:B---3--:R-:W-:Y:S01]  /*5d70*/  MOV R7, UR7 ;  /* 0x0000000700077c02 */ /* 0x008fe20008000f00 */
[----:B------:R-:W-:Y:S01]  /*5d80*/  IMAD.U32 R6, RZ, RZ, UR6 ;  /* 0x00000006ff067e24 */ /* 0x000fe2000f8e00ff */
[----:B----4-:R-:W-:Y:S01]  /*5d90*/  MOV R11, UR5 ;  /* 0x00000005000b7c02 */ /* 0x010fe20008000f00 */
[----:B------:R-:W-:Y:S02]  /*5da0*/  IMAD.U32 R10, RZ, RZ, UR4 ;  /* 0x00000004ff0a7e24 */ /* 0x000fe4000f8e00ff */
[----:B------:R-:W-:Y:S07]  /*5db0*/  LEPC R20, `(.L_x_101) ;  /* 0x000000001014794e */ /* 0x000fee0000000000 */
[----:B--2---:R-:W-:Y:S05]  /*5dc0*/  CALL.ABS.NOINC R2 ;  /* 0x0000000002007343 */ /* 0x004fea0003c00000 */
.L_x_101:
[----:B------:R-:W-:Y:S05]  /*5dd0*/  BSYNC.RECONVERGENT B6 ;  /* 0x0000000000067941 */ /* 0x000fea0003800200 */
.L_x_100:
[----:B------:R-:W-:Y:S02]  /*5de0*/  R2UR UR6, R149 ;  /* 0x00000000950672ca */ /* 0x000fe400000e0000 */
[----:B------:R-:W-:Y:S02]  /*5df0*/  R2UR UR5, R162 ;  /* 0x00000000a20572ca */ /* 0x000fe400000e0000 */
[----:B------:R-:W-:Y:S02]  /*5e00*/  R2UR UR4, R161 ;  /* 0x00000000a10472ca */ /* 0x000fe400000e0000 */
[----:B------:R-:W-:Y:S02]  /*5e10*/  ISETP.NE.U32.AND P4, PT, R142, RZ, PT ;  /* 0x000000ff8e00720c */ /* 0x000fe40003f85070 */
[----:B------:R-:W-:Y:S02]  /*5e20*/  ISETP.NE.U32.AND P2, PT, RZ, UR54, PT ;  /* 0x00000036ff007c0c */ /* 0x000fe4000bf45070 */
[----:B------:R-:W-:Y:S02]  /*5e30*/  ISETP.NE.AND.EX P4, PT, R143, RZ, PT, P4 ;  /* 0x000000ff8f00720c */ /* 0x000fe40003f85340 */
[----:B------:R-:W-:Y:S01]  /*5e40*/  ISETP.NE.AND.EX P2, PT, RZ, UR55, PT, P2 ;  /* 0x00000037ff007c0c */ /* 0x000fe2000bf45320 */
[----:B------:R-:W-:Y:S02]  /*5e50*/  UISETP.NE.AND UP2, UPT, UR6, URZ, UPT ;  /* 0x000000ff0600728c */ /* 0x000fe4000bf45270 */
[----:B------:R-:W-:Y:S04]  /*5e60*/  UISETP.NE.U32.AND UP0, UPT, UR5, URZ, UPT ;  /* 0x000000ff0500728c */ /* 0x000fe8000bf05070 */
[----:B------:R-:W-:Y:S01]  /*5e70*/  UISETP.NE.AND.EX UP1, UPT, UR4, URZ, UPT, UP0 ;  /* 0x000000ff0400728c */ /* 0x000fe2000bf25300 */
[----:B------:R-:W-:Y:S01]  /*5e80*/  PLOP3.LUT P1, PT, PT, PT, UP2, 0x80, 0x8 ;  /* 0x000000000008781c */ /* 0x000fe20003f2f028 */
[----:B------:R-:W-:Y:S03]  /*5e90*/  UPLOP3.LUT UP0, UPT, UPT, UPT, UPT, 0x40, 0x4 ;  /* 0x000000000004789c */ /* 0x000fe60003f0e870 */
[----:B------:R-:W-:Y:S06]  /*5ea0*/  @UP2 UPLOP3.LUT UP0, UPT, UPT, UPT, UP1, 0x80, 0x8 ;  /* 0x000000000008289c */ /* 0x000fec0003f0f010 */
[----:B------:R-:W-:Y:S01]  /*5eb0*/  PLOP3.LUT P0, PT, PT, PT, UP0, 0x80, 0x8 ;  /* 0x000000000008781c */ /* 0x000fe20003f0f008 */
[----:B------:R-:W-:Y:S01]  /*5ec0*/  @!UPT UIADD3 URZ, UPT, UPT, URZ, URZ, URZ ;  /* 0x000000fffffff290 */ /* 0x000fe2000fffe0ff */
[----:B------:R-:W-:Y:S11]  /*5ed0*/  BRA.U !UP1, `(.L_x_103) ;  /* 0x0000000109407547 */ /* 0x000ff6000b800000 */
[----:B------:R-:W-:Y:S01]  /*5ee0*/  UISETP.NE.U32.AND UP0, UPT, UR54, URZ, UPT ;  /* 0x000000ff3600728c */ /* 0x000fe2000bf05070 */
[----:B------:R-:W-:Y:S01]  /*5ef0*/  R2UR UR6, R162 ;  /* 0x00000000a20672ca */ /* 0x000fe200000e0000 */
[----:B------:R-:W2:Y:S01]  /*5f00*/  LDCU.64 UR8, c[0x0][0x358] ;  /* 0x00006b00ff0877ac */ /* 0x000ea20008000a00 */
[----:B------:R-:W-:Y:S02]  /*5f10*/  HFMA2 R146, -RZ, RZ, 0, 5.9604644775390625e-08 ;  /* 0x00000001ff927431 */ /* 0x000fe400000001ff */
[----:B-1----:R-:W-:Y:S01]  /*5f20*/  IMAD.MOV.U32 R0, RZ, RZ, 0x1 ;  /* 0x00000001ff007424 */ /* 0x002fe200078e00ff */
[----:B------:R-:W-:Y:S06]  /*5f30*/  UISETP.NE.AND.EX UP0, UPT, UR55, URZ, UPT, UP0 ;  /* 0x000000ff3700728c */ /* 0x000fec000bf05300 */
[----:B------:R-:W-:Y:S05]  /*5f40*/  PLOP3.LUT P3, PT, PT, PT, UP0, 0x80, 0x8 ;  /* 0x000000000008781c */ /* 0x000fea0003f6f008 */
[----:B------:R-:W1:Y:S01]  /*5f50*/  @UP0 LDCU.64 UR4, c[0x0][0x888] ;  /* 0x00011100ff0407ac */ /* 0x000e620008000a00 */
[----:B------:R-:W-:Y:S07]  /*5f60*/  @UP0 UIMAD UR6, UR36, UR6, URZ ;  /* 0x00000006240602a4 */ /* 0x000fee000f8e02ff */
[----:B------:R-:W-:Y:S01]  /*5f70*/  @!P3 PRMT R146, R0, 0x7610, R146 ;  /* 0x000076100092b816 */ /* 0x000fe20000000092 */
[----:B-1----:R-:W-:Y:S06]  /*5f80*/  @UP0 UIMAD.WIDE UR4, UR6, 0x4, UR4 ;  /* 0x00000004060408a5 */ /* 0x002fec000f8e0204 */
[----:B------:R-:W-:Y:S02]  /*5f90*/  IMAD.U32 R2, RZ, RZ, UR4 ;  /* 0x00000004ff027e24 */ /* 0x000fe4000f8e00ff */
[----:B------:R-:W-:Y:S03]  /*5fa0*/  IMAD.U32 R3, RZ, RZ, UR5 ;  /* 0x00000005ff037e24 */ /* 0x000fe6000f8e00ff */
[----:B------:R-:W1:Y:S02]  /*5fb0*/  @!UP0 LDCU UR4, c[0x0][0x880] ;  /* 0x00011000ff0487ac */ /* 0x000e640008000800 */
[----:B--2--5:R2:W5:Y:S02]  /*5fc0*/  @P3 LDG.E R73, desc[UR8][R2.64] ;  /* 0x0000000802493981 */ /* 0x024564000c1e1900 */
[----:B-12---:R-:W-:Y:S02]  /*5fd0*/  @!P3 MOV R73, UR4 ;  /* 0x000000040049bc02 */ /* 0x006fe40008000f00 */
.L_x_103:
[----:B------:R-:W-:Y:S05]  /*5fe0*/  @!P4 BRA `(.L_x_104) ;  /* 0x000000000024c947 */ /* 0x000fea0003800000 */
[----:B------:R-:W-:Y:S01]  /*5ff0*/  ISETP.NE.U32.AND P3, PT, R140, RZ, PT ;  /* 0x000000ff8c00720c */ /* 0x000fe20003f65070 */
[----:B------:R-:W2:Y:S03]  /*6000*/  LDCU.64 UR4, c[0x0][0x358] ;  /* 0x00006b00ff0477ac */ /* 0x000ea60008000a00 */
[----:B------:R-:W-:Y:S11]  /*6010*/  ISETP.NE.AND.EX P3, PT, R141, RZ, PT, P3 ;  /* 0x000000ff8d00720c */ /* 0x000ff60003f65330 */
[----:B------:R-:W-:Y:S02]  /*6020*/  @!UPT UIADD3 URZ, UPT, UPT, URZ, URZ, URZ ;  /* 0x000000fffffff290 */ /* 0x000fe4000fffe0ff */
[----:B------:R-:W3:Y:S01]  /*6030*/  @P3 LDC.64 R2, c[0x0][0x8a8] ;  /* 0x00022a00ff023b82 */ /* 0x000ee20000000a00 */
[----:B-1----:R-:W-:Y:S04]  /*6040*/  @P3 IMAD R0, R142, UR36, RZ ;  /* 0x000000248e003c24 */ /* 0x002fe8000f8e02ff */
[----:B---3--:R-:W-:Y:S05]  /*6050*/  @P3 IMAD.WIDE R2, R0, 0x4, R2 ;  /* 0x0000000400023825 */ /* 0x008fea00078e0202 */
[----:B--2--5:R2:W5:Y:S02]  /*6060*/  @P3 LDG.E R70, desc[UR4][R2.64] ;  /* 0x0000000402463981 */ /* 0x024564000c1e1900 */
[----:B--2---:R-:W3:Y:S02]  /*6070*/  @!P3 LDC R70, c[0x0][0x8a0] ;  /* 0x00022800ff46bb82 */ /* 0x004ee40000000800 */
.L_x_104:
[----:B-----5:R-:W-:Y:S01]  /*6080*/  FSETP.NEU.AND P3, PT, R73, RZ, PT ;  /* 0x000000ff4900720b */ /* 0x020fe20003f6d000 */
[----:B------:R-:W-:Y:S01]  /*6090*/  IMAD.SHL.U32 R165, R144, 0x2, RZ ;  /* 0x0000000290a57824 */ /* 0x000fe200078e00ff */
[----:B------:R-:W-:Y:S01]  /*60a0*/  SEL R5, RZ, 0xffffffff, P2 ;  /* 0xffffffffff057807 */ /* 0x000fe20001000000 */
[----:B------:R-:W-:Y:S01]  /*60b0*/  IMAD.SHL.U32 R79, R158, 0x10, RZ ;  /* 0x000000109e4f7824 */ /* 0x000fe200078e00ff */
[----:B------:R-:W-:Y:S01]  /*60c0*/  @P1 LOP3.LUT P2, RZ, R146, 0xff, RZ, 0xc0, !PT ;  /* 0x000000ff92ff1812 */ /* 0x000fe2000784c0ff */
[----:B------:R-:W-:Y:S01]  /*60d0*/  VIADD R108, R165, UR44 ;  /* 0x0000002ca56c7c36 */ /* 0x000fe20008000000 */
[----:B-1----:R-:W-:Y:S01]  /*60e0*/  @P1 SEL R0, RZ, 0xffffffff, P3 ;  /* 0xffffffffff001807 */ /* 0x002fe20001800000 */
[----:B------:R-:W-:Y:S01]  /*60f0*/  IMAD.SHL.U32 R85, R159, 0x10, RZ ;  /* 0x000000109f557824 */ /* 0x000fe200078e00ff */
[----:B------:R-:W-:Y:S01]  /*6100*/  LOP3.LUT R157, R157, 0x1, RZ, 0x3c, !PT ;  /* 0x000000019d9d7812 */ /* 0x000fe200078e3cff */
[----:B------:R-:W-:Y:S01]  /*6110*/  IMAD.IADD R154, R108, 0x1, R79 ;  /* 0x000000016c9a7824 */ /* 0x000fe200078e024f */
[----:B------:R-:W-:Y:S01]  /*6120*/  @P0 SEL R0, R5, R0, !P2 ;  /* 0x0000000005000207 */ /* 0x000fe20005000000 */
[----:B------:R-:W-:Y:S01]  /*6130*/  BSSY B1, `(.L_x_105) ;  /* 0x000004f000017945 */ /* 0x000fe20003800000 */
[----:B------:R-:W-:Y:S01]  /*6140*/  LEA R166, R68, UR44, 0x3 ;  /* 0x0000002c44a67c11 */ /* 0x000fe2000f8e18ff */
[----:B------:R-:W-:Y:S01]  /*6150*/  IMAD.MOV.U32 R84, RZ, RZ, 0x1 ;  /* 0x00000001ff547424 */ /* 0x000fe200078e00ff */
[----:B------:R-:W-:Y:S01]  /*6160*/  @P1 LOP3.LUT R0, R0, 0x1, RZ, 0xc0, !PT ;  /* 0x0000000100001812 */ /* 0x000fe200078ec0ff */
[----:B------:R-:W-:Y:S01]  /*6170*/  IMAD R71, R68, 0x100, R69 ;  /* 0x0000010044477824 */ /* 0x000fe200078e0245 */
[----:B------:R-:W-:Y:S01]  /*6180*/  SHF.L.U32 R3, R156, 0x1f, RZ ;  /* 0x0000001f9c037819 */ /* 0x000fe200000006ff */
[----:B------:R-:W-:Y:S01]  /*6190*/  IMAD.MOV.U32 R78, RZ, RZ, RZ ;  /* 0x000000ffff4e7224 */ /* 0x000fe200078e00ff */
[----:B------:R-:W-:Y:S02]  /*61a0*/  ISETP.NE.U32.OR P6, PT, R0, 0x1, !P1 ;  /* 0x000000010000780c */ /* 0x000fe40004fc5470 */
[----:B------:R-:W-:Y:S02]  /*61b0*/  CS2R R138, SRZ ;  /* 0x00000000008a7805 */ /* 0x000fe4000001ff00 */
[----:B------:R-:W-:Y:S02]  /*61c0*/  PLOP3.LUT P2, PT, PT, PT, UP1, 0x80, 0x8 ;  /* 0x000000000008781c */ /* 0x000fe40003f4f018 */
[----:B------:R-:W-:Y:S02]  /*61d0*/  CS2R R136, SRZ ;  /* 0x0000000000887805 */ /* 0x000fe4000001ff00 */
[----:B------:R-:W-:Y:S02]  /*61e0*/  LOP3.LUT P4, R151, R146, 0xff, RZ, 0xc0, !PT ;  /* 0x000000ff92977812 */ /* 0x000fe4000788c0ff */
[----:B------:R-:W-:Y:S02]  /*61f0*/  CS2R R130, SRZ ;  /* 0x0000000000827805 */ /* 0x000fe4000001ff00 */
[----:B------:R-:W-:Y:S02]  /*6200*/  SEL R0, RZ, 0xffffffff, P3 ;  /* 0xffffffffff007807 */ /* 0x000fe40001800000 */
[----:B------:R-:W-:Y:S02]  /*6210*/  CS2R R128, SRZ ;  /* 0x0000000000807805 */ /* 0x000fe4000001ff00 */
[----:B------:R-:W-:Y:S02]  /*6220*/  P2R R163, PR, RZ, 0x40 ;  /* 0x00000040ffa37803 */ /* 0x000fe40000000000 */
[----:B------:R-:W-:Y:S02]  /*6230*/  CS2R R122, SRZ ;  /* 0x00000000007a7805 */ /* 0x000fe4000001ff00 */
[----:B------:R-:W-:Y:S02]  /*6240*/  CS2R R120, SRZ ;  /* 0x0000000000787805 */ /* 0x000fe4000001ff00 */
[----:B------:R-:W-:Y:S02]  /*6250*/  CS2R R114, SRZ ;  /* 0x0000000000727805 */ /* 0x000fe4000001ff00 */
[----:B------:R-:W-:Y:S02]  /*6260*/  CS2R R112, SRZ ;  /* 0x0000000000707805 */ /* 0x000fe4000001ff00 */
[----:B------:R-:W-:Y:S02]  /*6270*/  @P6 SHF.L.U32 R2, R157, 0x1f, RZ ;  /* 0x0000001f9d026819 */ /* 0x000fe400000006ff */
[----:B------:R-:W-:Y:S02]  /*6280*/  CS2R R106, SRZ ;  /* 0x00000000006a7805 */ /* 0x000fe4000001ff00 */
[----:B------:R-:W-:Y:S02]  /*6290*/  @P2 SEL R0, R5, R0, !P4 ;  /* 0x0000000005002207 */ /* 0x000fe40006000000 */
[----:B------:R-:W-:Y:S01]  /*62a0*/  CS2R R104, SRZ ;  /* 0x0000000000687805 */ /* 0x000fe2000001ff00 */
[----:B------:R-:W1:Y:S01]  /*62b0*/  @P6 SYNCS.PHASECHK.TRANS64.TRYWAIT P1, [UR44+0x30], R2 ;  /* 0x00003002ff0065a7 */ /* 0x000e62000802112c */
[----:B------:R-:W-:Y:S02]  /*62c0*/  CS2R R98, SRZ ;  /* 0x0000000000627805 */ /* 0x000fe4000001ff00 */
[----:B------:R-:W-:Y:S02]  /*62d0*/  LOP3.LUT R0, R0, 0x1, RZ, 0xc0, !PT ;  /* 0x0000000100007812 */ /* 0x000fe400078ec0ff */
[----:B------:R-:W-:Y:S02]  /*62e0*/  CS2R R96, SRZ ;  /* 0x0000000000607805 */ /* 0x000fe4000001ff00 */
[----:B------:R-:W-:Y:S02]  /*62f0*/  CS2R R90, SRZ ;  /* 0x00000000005a7805 */ /* 0x000fe4000001ff00 */
[----:B------:R-:W-:Y:S02]  /*6300*/  CS2R R88, SRZ ;  /* 0x0000000000587805 */ /* 0x000fe4000001ff00 */
[----:B------:R-:W-:Y:S02]  /*6310*/  ISETP.NE.U32.AND P5, PT, R0, 0x1, PT ;  /* 0x000000010000780c */ /* 0x000fe40003fa5070 */
[----:B------:R-:W-:Y:S02]  /*6320*/  CS2R R82, SRZ ;  /* 0x0000000000527805 */ /* 0x000fe4000001ff00 */
[----:B------:R-:W-:Y:S01]  /*6330*/  CS2R R80, SRZ ;  /* 0x0000000000507805 */ /* 0x000fe2000001ff00 */
[----:B------:R-:W-:Y:S01]  /*6340*/  IMAD.IADD R164, R108, 0x1, R85 ;  /* 0x000000016ca47824 */ /* 0x000fe200078e0255 */
[----:B------:R-:W-:Y:S01]  /*6350*/  P2R R86, PR, RZ, 0x20 ;  /* 0x00000020ff567803 */ /* 0x000fe20000000000 */
[----:B------:R-:W-:Y:S01]  /*6360*/  IMAD.IADD R153, R85, 0x1, R154 ;  /* 0x0000000155997824 */ /* 0x000fe200078e029a */
[----:B------:R2:W4:Y:S01]  /*6370*/  SYNCS.PHASECHK.TRANS64.TRYWAIT P0, [R166+URZ+0xa0], R3 ;  /* 0x0000a003a60075a7 */ /* 0x00052200080011ff */
[----:B-1----:R-:W-:Y:S01]  /*6380*/  @P6 SEL R84, RZ, 0x1, !P1 ;  /* 0x00000001ff546807 */ /* 0x002fe20004800000 */
[----:B--2---:R-:W-:Y:S06]  /*6390*/  @!P6 BRA `(.L_x_106) ;  /* 0x0000000000a0e947 */ /* 0x004fec0003800000 */
[----:B------:R-:W-:Y:S01]  /*63a0*/  @P5 IMAD.MOV.U32 R5, RZ, RZ, -0x10 ;  /* 0xfffffff0ff055424 */ /* 0x000fe200078e00ff */
[----:B------:R-:W-:Y:S01]  /*63b0*/  ISETP.NE.AND P1, PT, R84, RZ, PT ;  /* 0x000000ff5400720c */ /* 0x000fe20003f25270 */
[----:B------:R-:W-:Y:S01]  /*63c0*/  BSSY B0, `(.L_x_107) ;  /* 0x0000010000007945 */ /* 0x000fe20003800000 */
[----:B------:R-:W-:Y:S02]  /*63d0*/  ISETP.NE.U32.AND P6, PT, R145, 0x1, PT ;  /* 0x000000019100780c */ /* 0x000fe40003fc5070 */
[----:B------:R-:W-:Y:S02]  /*63e0*/  CS2R R90, SRZ ;  /* 0x00000000005a7805 */ /* 0x000fe4000001ff00 */
[----:B------:R-:W-:Y:S02]  /*63f0*/  CS2R R88, SRZ ;  /* 0x0000000000587805 */ /* 0x000fe4000001ff00 */
[----:B------:R-:W-:Y:S02]  /*6400*/  CS2R R106, SRZ ;  /* 0x00000000006a7805 */ /* 0x000fe4000001ff00 */
[----:B------:R-:W-:Y:S02]  /*6410*/  @P5 SEL R5, R5, 0x10, !P6 ;  /* 0x0000001005055807 */ /* 0x000fe40007000000 */
[----:B------:R-:W-:Y:S02]  /*6420*/  CS2R R104, SRZ ;  /* 0x0000000000687805 */ /* 0x000fe4000001ff00 */
[----:B------:R-:W-:Y:S02]  /*6430*/  CS2R R122, SRZ ;  /* 0x00000000007a7805 */ /* 0x000fe4000001ff00 */
[----:B------:R-:W-:Y:S01]  /*6440*/  CS2R R120, SRZ ;  /* 0x0000000000787805 */ /* 0x000fe2000001ff00 */
[----:B------:R-:W-:Y:S02]  /*6450*/  @P5 IMAD.IADD R6, R108, 0x1, R5 ;  /* 0x000000016c065824 */ /* 0x000fe400078e0205 */
[C---:B------:R-:W-:Y:S02]  /*6460*/  @P5 IMAD.IADD R4, R5.reuse, 0x1, R164 ;  /* 0x0000000105045824 */ /* 0x040fe400078e02a4 */
[----:B------:R-:W-:Y:S01]  /*6470*/  @P5 IMAD.IADD R2, R5, 0x1, R154 ;  /* 0x0000000105025824 */ /* 0x000fe200078e029a */
[----:B------:R-:W-:Y:S06]  /*6480*/  @P1 BRA `(.L_x_108) ;  /* 0x00000000000c1947 */ /* 0x000fec0003800000 */
[----:B------:R-:W-:Y:S04]  /*6490*/  SHF.L.U32 R7, R157, 0x1f, RZ ;  /* 0x0000001f9d077819 */ /* 0x000fe800000006ff */
[----:B------:R-:W1:Y:S02]  /*64a0*/  SYNCS.PHASECHK.TRANS64.TRYWAIT P1, [UR44+0x30], R7 ;  /* 0x00003007ff0075a7 */ /* 0x000e64000802112c */
[----:B-1----:R-:W-:Y:S05]  /*64b0*/  @!P1 BRA `(.L_x_109) ;  /* 0x0000005c00789947 */ /* 0x002fea0003800000 */
.L_x_108:
[----:B------:R-:W-:Y:S05]  /*64c0*/  BSYNC B0 ;  /* 0x0000000000007941 */ /* 0x000fea0003800000 */
.L_x_107:
[----:B------:R-:W-:Y:S01]  /*64d0*/  ISETP.NE.AND P1, PT, R86, RZ, PT ;  /* 0x000000ff5600720c */ /* 0x000fe20003f25270 */
[----:B------:R-:W-:Y:S01]  /*64e0*/  IMAD.MOV.U32 R139, RZ, RZ, RZ ;  /* 0x000000ffff8b7224 */ /* 0x000fe200078e00ff */
[----:B------:R-:W-:Y:S02]  /*64f0*/  CS2R R136, SRZ ;  /* 0x0000000000887805 */ /* 0x000fe4000001ff00 */
[----:B------:R-:W-:Y:S02]  /*6500*/  CS2R R82, SRZ ;  /* 0x0000000000527805 */ /* 0x000fe4000001ff00 */
[----:B------:R-:W-:Y:S02]  /*6510*/  CS2R R80, SRZ ;  /* 0x0000000000507805 */ /* 0x000fe4000001ff00 */
[----:B------:R-:W-:Y:S02]  /*6520*/  CS2R R98, SRZ ;  /* 0x0000000000627805 */ /* 0x000fe4000001ff00 */
[----:B------:R-:W-:Y:S02]  /*6530*/  CS2R R96, SRZ ;  /* 0x0000000000607805 */ /* 0x000fe4000001ff00 */
[----:B------:R-:W-:Y:S02]  /*6540*/  CS2R R114, SRZ ;  /* 0x0000000000727805 */ /* 0x000fe4000001ff00 */
[----:B------:R-:W-:Y:S02]  /*6550*/  CS2R R112, SRZ ;  /* 0x0000000000707805 */ /* 0x000fe4000001ff00 */
[----:B------:R-:W-:Y:S02]  /*6560*/  CS2R R130, SRZ ;  /* 0x0000000000827805 */ /* 0x000fe4000001ff00 */
[----:B------:R-:W-:Y:S01]  /*6570*/  CS2R R128, SRZ ;  /* 0x0000000000807805 */ /* 0x000fe2000001ff00 */
[----:B------:R-:W-:Y:S01]  /*6580*/  IMAD.MOV.U32 R78, RZ, RZ, 0x1 ;  /* 0x00000001ff4e7424 */ /* 0x000fe200078e00ff */
[----:B------:R2:W2:Y:S01]  /*6590*/  @P1 LDS.128 R88, [R6+0x400] ;  /* 0x0004000006581984 */ /* 0x0004a20000000c00 */
[----:B-1----:R-:W-:Y:S03]  /*65a0*/  @P1 IMAD.IADD R0, R5, 0x1, R153 ;  /* 0x0000000105001824 */ /* 0x002fe600078e0299 */
[----:B------:R1:W1:Y:S04]  /*65b0*/  @P1 LDS.128 R104, [R4+0x400] ;  /* 0x0004000004681984 */ /* 0x0002680000000c00 */
[----:B------:R1:W1:Y:S04]  /*65c0*/  @P1 LDS.128 R120, [R2+0x400] ;  /* 0x0004000002781984 */ /* 0x0002680000000c00 */
[----:B------:R1:W1:Y:S04]  /*65d0*/  @P1 LDS.128 R136, [R0+0x400] ;  /* 0x0004000000881984 */ /* 0x0002680000000c00 */
[----:B------:R1:W1:Y:S04]  /*65e0*/  @P1 LDS.128 R80, [R165+UR44+0x400] ;  /* 0x0004002ca5501984 */ /* 0x0002680008000c00 */
[----:B------:R1:W1:Y:S04]  /*65f0*/  @P1 LDS.128 R96, [R164+0x400] ;  /* 0x00040000a4601984 */ /* 0x0002680000000c00 */
[----:B------:R1:W1:Y:S04]  /*6600*/  @P1 LDS.128 R112, [R154+0x400] ;  /* 0x000400009a701984 */ /* 0x0002680000000c00 */
[----:B------:R1:W1:Y:S02]  /*6610*/  @P1 LDS.128 R128, [R153+0x400] ;  /* 0x0004000099801984 */ /* 0x0002640000000c00 */
.L_x_106:
[----:B------:R-:W-:Y:S05]  /*6620*/  BSYNC B1 ;  /* 0x0000000000017941 */ /* 0x000fea0003800000 */
.L_x_105:
[----:B-1----:R-:W-:Y:S04]  /*6630*/  SHF.R.U32.HI R0, RZ, 0x15, R71 ;  /* 0x00000015ff007819 */ /* 0x002fe80000011647 */
[----:B------:R-:W-:Y:S01]  /*6640*/  LOP3.LUT P1, RZ, R0, 0x3, R147, 0x48, !PT ;  /* 0x0000000300ff7812 */ /* 0x000fe20007824893 */
[----:B------:R-:W-:Y:S01]  /*6650*/  @!UPT UIADD3 URZ, UPT, UPT, URZ, URZ, URZ ;  /* 0x000000fffffff290 */ /* 0x000fe2000fffe0ff */
[----:B----4-:R-:W-:Y:S11]  /*6660*/  @P0 BRA `(.L_x_110) ;  /* 0x0000000000080947 */ /* 0x010ff60003800000 */
[----:B------:R-:W1:Y:S02]  /*6670*/  SYNCS.PHASECHK.TRANS64.TRYWAIT P0, [R166+URZ+0xa0], R3 ;  /* 0x0000a003a60075a7 */ /* 0x000e6400080011ff */
[----:B-1----:R-:W-:Y:S05]  /*6680*/  @!P0 BRA `(.L_x_111) ;  /* 0x0000005c001c8947 */ /* 0x002fea0003800000 */
.L_x_110:
[----:B------:R-:W-:Y:S05]  /*6690*/  @!P1 BRA `(.L_x_112) ;  /* 0x0000000000409947 */ /* 0x000fea0003800000 */
[----:B------:R-:W4:Y:S01]  /*66a0*/  LDCU.64 UR8, c[0x4][0x70] ;  /* 0x01000e00ff0877ac */ /* 0x000f220008000a00 */
[----:B-1----:R-:W-:Y:S01]  /*66b0*/  MOV R3, 0x0 ;  /* 0x0000000000037802 */ /* 0x002fe20000000f00 */
[----:B------:R-:W-:Y:S02]  /*66c0*/  HFMA2 R12, -RZ, RZ, 0, 5.9604644775390625e-08 ;  /* 0x00000001ff0c7431 */ /* 0x000fe400000001ff */
[----:B------:R-:W-:Y:S02]  /*66d0*/  IMAD.MOV.U32 R8, RZ, RZ, 0x192 ;  /* 0x00000192ff087424 */ /* 0x000fe400078e00ff */
[----:B------:R-:W-:Y:S01]  /*66e0*/  IMAD.MOV.U32 R13, RZ, RZ, RZ ;  /* 0x000000ffff0d7224 */ /* 0x000fe200078e00ff */
[----:B------:R-:W1:Y:S01]  /*66f0*/  LDCU.64 UR6, c[0x4][0x78] ;  /* 0x01000f00ff0677ac */ /* 0x000e620008000a00 */
[----:B------:R-:W3:Y:S01]  /*6700*/  LDC.64 R2, c[0x4][R3] ;  /* 0x0100000003027b82 */ /* 0x000ee20000000a00 */
[----:B------:R-:W5:Y:S01]  /*6710*/  LDCU.64 UR4, c[0x4][0x10] ;  /* 0x01000200ff0477ac */ /* 0x000f620008000a00 */
[----:B----4-:R-:W-:Y:S01]  /*6720*/  MOV R5, UR9 ;  /* 0x0000000900057c02 */ /* 0x010fe20008000f00 */
[----:B------:R-:W-:Y:S01]  /*6730*/  IMAD.U32 R4, RZ, RZ, UR8 ;  /* 0x00000008ff047e24 */ /* 0x000fe2000f8e00ff */
[----:B-1----:R-:W-:Y:S01]  /*6740*/  MOV R7, UR7 ;  /* 0x0000000700077c02 */ /* 0x002fe20008000f00 */
[----:B--2---:R-:W-:Y:S01]  /*6750*/  IMAD.U32 R6, RZ, RZ, UR6 ;  /* 0x00000006ff067e24 */ /* 0x004fe2000f8e00ff */
[----:B-----5:R-:W-:Y:S01]  /*6760*/  MOV R11, UR5 ;  /* 0x00000005000b7c02 */ /* 0x020fe20008000f00 */
[----:B------:R-:W-:Y:S02]  /*6770*/  IMAD.U32 R10, RZ, RZ, UR4 ;  /* 0x00000004ff0a7e24 */ /* 0x000fe4000f8e00ff */
[----:B------:R-:W-:Y:S07]  /*6780*/  LEPC R20, `(.L_x_112) ;  /* 0x000000001014794e */ /* 0x000fee0000000000 */
[----:B---3--:R-:W-:Y:S05]  /*6790*/  CALL.ABS.NOINC R2 ;  /* 0x0000000002007343 */ /* 0x008fea0003c00000 */
.L_x_112:
[----:B------:R-:W-:Y:S05]  /*67a0*/  WARPSYNC.ALL ;  /* 0x0000000000007948 */ /* 0x000fea0003800000 */
[----:B------:R-:W-:Y:S01]  /*67b0*/  R2UR UR4, R71 ;  /* 0x00000000470472ca */ /* 0x000fe200000e0000 */
[--C-:B------:R-:W-:Y:S01]  /*67c0*/  HADD2.F32 R72, -RZ, R80.reuse.H0_H0 ;  /* 0x20000050ff487230 */ /* 0x100fe20000004100 */
[----:B------:R-:W-:Y:S01]  /*67d0*/  MOV R87, 0xfffffff0 ;  /* 0xfffffff000577802 */ /* 0x000fe20000000f00 */
[----:B------:R-:W-:Y:S01]  /*67e0*/  HADD2.F32 R75, -RZ, R80.H1_H1 ;  /* 0x30000050ff4b7230 */ /* 0x000fe20000004100 */
[----:B------:R-:W-:Y:S01]  /*67f0*/  ISETP.NE.U32.AND P6, PT, R145, 0x1, PT ;  /* 0x000000019100780c */ /* 0x000fe20003fc5070 */
[----:B------:R-:W-:Y:S01]  /*6800*/  HADD2.F32 R74, -RZ, R81.H1_H1 ;  /* 0x30000051ff4a7230 */ /* 0x000fe20000004100 */
[----:B------:R-:W-:Y:S01]  /*6810*/  ISETP.NE.AND P0, PT, R160, RZ, PT ;  /* 0x000000ffa000720c */ /* 0x000fe20003f05270 */
[--C-:B------:R-:W-:Y:S01]  /*6820*/  HADD2.F32 R77, -RZ, R99.reuse.H0_H0 ;  /* 0x20000063ff4d7230 */ /* 0x100fe20000004100 */
[----:B------:R-:W-:Y:S01]  /*6830*/  SEL R87, R87, 0x10, !P6 ;  /* 0x0000001057577807 */ /* 0x000fe20007000000 */
[----:B------:R-:W-:Y:S01]  /*6840*/  HADD2.F32 R76, -RZ, R99.H1_H1 ;  /* 0x30000063ff4c7230 */ /* 0x000fe20000004100 */
[----:B------:R-:W-:Y:S02]  /*6850*/  BSSY.RECONVERGENT B0, `(.L_x_113) ;  /* 0x00000fb000007945 */ /* 0x000fe40003800200 */
[----:B------:R-:W-:Y:S01]  /*6860*/  IADD3 R167, PT, PT, R108, R87, RZ ;  /* 0x000000576ca77210 */ /* 0x000fe20007ffe0ff */
[----:B--2---:R-:W3:Y:S01]  /*6870*/  LDTM.x64 R4, tmem[UR4] ;  /* 0x00000004000479ee */ /* 0x004ee20008340000 */
[C---:B------:R-:W-:Y:S02]  /*6880*/  IADD3 R168, PT, PT, R87.reuse, R164, RZ ;  /* 0x000000a457a87210 */ /* 0x040fe40007ffe0ff */
[C---:B------:R-:W-:Y:S02]  /*6890*/  IADD3 R170, PT, PT, R87.reuse, R154, RZ ;  /* 0x0000009a57aa7210 */ /* 0x040fe40007ffe0ff */
[----:B------:R-:W-:Y:S01]  /*68a0*/  IADD3 R169, PT, PT, R87, R153, RZ ;  /* 0x0000009957a97210 */ /* 0x000fe20007ffe0ff */
[C---:B---3--:R-:W-:Y:S01]  /*68b0*/  FMUL R0, R70.reuse, R4 ;  /* 0x0000000446007220 */ /* 0x048fe20000400000 */
[C---:B------:R-:W-:Y:S01]  /*68c0*/  FMUL R2, R70.reuse, R5 ;  /* 0x0000000546027220 */ /* 0x040fe20000400000 */
[C---:B-1----:R-:W-:Y:S01]  /*68d0*/  FMUL R3, R70.reuse, R6 ;  /* 0x0000000646037220 */ /* 0x042fe20000400000 */
[C---:B------:R-:W-:Y:S01]  /*68e0*/  FMUL R7, R70.reuse, R7 ;  /* 0x0000000746077220 */ /* 0x040fe20000400000 */
[C---:B------:R-:W-:Y:S01]  /*68f0*/  FFMA R0, R73.reuse, R72, R0 ;  /* 0x0000004849007223 */ /* 0x040fe20000000000 */
[----:B------:R-:W-:Y:S02]  /*6900*/  HADD2.F32 R72, -RZ, R81.H0_H0 ;  /* 0x20000051ff487230 */ /* 0x000fe40000004100 */
[C---:B------:R-:W-:Y:S01]  /*6910*/  FFMA R2, R73.reuse, R75, R2 ;  /* 0x0000004b49027223 */ /* 0x040fe20000000002 */
[--C-:B------:R-:W-:Y:S02]  /*6920*/  HADD2.F32 R75, -RZ, R82.reuse.H0_H0 ;  /* 0x20000052ff4b7230 */ /* 0x100fe40000004100 */
[C---:B------:R-:W-:Y:S01]  /*6930*/  FMUL R4, R70.reuse, R8 ;  /* 0x0000000846047220 */ /* 0x040fe20000400000 */
[----:B------:R-:W-:Y:S01]  /*6940*/  FMUL R5, R70, R9 ;  /* 0x0000000946057220 */ /* 0x000fe20000400000 */
[C---:B------:R-:W-:Y:S01]  /*6950*/  FFMA R3, R73.reuse, R72, R3 ;  /* 0x0000004849037223 */ /* 0x040fe20000000003 */
[----:B------:R-:W-:Y:S01]  /*6960*/  HADD2.F32 R72, -RZ, R82.H1_H1 ;  /* 0x30000052ff487230 */ /* 0x000fe20000004100 */
[----:B------:R-:W-:Y:S01]  /*6970*/  F2FP.F16.F32.PACK_AB R92, R2, R0 ;  /* 0x00000000025c723e */ /* 0x000fe200000000ff */
[C---:B------:R-:W-:Y:S01]  /*6980*/  FFMA R7, R73.reuse, R74, R7 ;  /* 0x0000004a49077223 */ /* 0x040fe20000000007 */
[C---:B------:R-:W-:Y:S01]  /*6990*/  FFMA R4, R73.reuse, R75, R4 ;  /* 0x0000004b49047223 */ /* 0x040fe20000000004 */
[--C-:B------:R-:W-:Y:S02]  /*69a0*/  HADD2.F32 R74, -RZ, R83.reuse.H0_H0 ;  /* 0x20000053ff4a7230 */ /* 0x100fe40000004100 */
[----:B------:R-:W-:Y:S01]  /*69b0*/  FFMA R5, R73, R72, R5 ;  /* 0x0000004849057223 */ /* 0x000fe20000000005 */
[C---:B------:R-:W-:Y:S01]  /*69c0*/  FMUL R6, R70.reuse, R10 ;  /* 0x0000000a46067220 */ /* 0x040fe20000400000 */
[----:B------:R-:W-:Y:S01]  /*69d0*/  HADD2.F32 R72, -RZ, R83.H1_H1 ;  /* 0x30000053ff487230 */ /* 0x000fe20000004100 */
[----:B------:R-:W-:Y:S01]  /*69e0*/  F2FP.F16.F32.PACK_AB R93, R7, R3 ;  /* 0x00000003075d723e */ /* 0x000fe200000000ff */
[C---:B------:R-:W-:Y:S01]  /*69f0*/  FMUL R11, R70.reuse, R11 ;  /* 0x0000000b460b7220 */ /* 0x040fe20000400000 */
[----:B------:R-:W-:Y:S01]  /*6a00*/  F2FP.F16.F32.PACK_AB R94, R5, R4 ;  /* 0x00000004055e723e */ /* 0x000fe200000000ff */
[C---:B------:R-:W-:Y:S01]  /*6a10*/  FFMA R6, R73.reuse, R74, R6 ;  /* 0x0000004a49067223 */ /* 0x040fe20000000006 */
[C---:B------:R-:W-:Y:S01]  /*6a20*/  FMUL R8, R70.reuse, R12 ;  /* 0x0000000c46087220 */ /* 0x040fe20000400000 */
[----:B------:R-:W-:Y:S01]  /*6a30*/  FFMA R11, R73, R72, R11 ;  /* 0x00000048490b7223 */ /* 0x000fe2000000000b */
[--C-:B------:R-:W-:Y:S02]  /*6a40*/  HADD2.F32 R72, -RZ, R88.reuse.H0_H0 ;  /* 0x20000058ff487230 */ /* 0x100fe40000004100 */
[C---:B------:R-:W-:Y:S01]  /*6a50*/  FMUL R9, R70.reuse, R13 ;  /* 0x0000000d46097220 */ /* 0x040fe20000400000 */
[----:B------:R-:W-:Y:S02]  /*6a60*/  HADD2.F32 R74, -RZ, R88.H1_H1 ;  /* 0x30000058ff4a7230 */ /* 0x000fe40000004100 */
[C---:B------:R-:W-:Y:S01]  /*6a70*/  FMUL R10, R70.reuse, R14 ;  /* 0x0000000e460a7220 */ /* 0x040fe20000400000 */
[--C-:B------:R-:W-:Y:S01]  /*6a80*/  HADD2.F32 R75, -RZ, R89.reuse.H0_H0 ;  /* 0x20000059ff4b7230 */ /* 0x100fe20000004100 */
[----:B------:R-:W-:Y:S01]  /*6a90*/  F2FP.F16.F32.PACK_AB R95, R11, R6 ;  /* 0x000000060b5f723e */ /* 0x000fe200000000ff */
[C---:B------:R-:W-:Y:S01]  /*6aa0*/  FFMA R8, R73.reuse, R72, R8 ;  /* 0x0000004849087223 */ /* 0x040fe20000000008 */
[----:B------:R-:W-:Y:S02]  /*6ab0*/  HADD2.F32 R72, -RZ, R89.H1_H1 ;  /* 0x30000059ff487230 */ /* 0x000fe40000004100 */
[C---:B------:R-:W-:Y:S01]  /*6ac0*/  FFMA R9, R73.reuse, R74, R9 ;  /* 0x0000004a49097223 */ /* 0x040fe20000000009 */
[----:B------:R-:W-:Y:S01]  /*6ad0*/  FFMA R10, R73, R75, R10 ;  /* 0x0000004b490a7223 */ /* 0x000fe2000000000a */
[----:B------:R1:W-:Y:S01]  /*6ae0*/  STS.128 [R165+UR44+0x400], R92 ;  /* 0x0004005ca5007988 */ /* 0x0003e20008000c2c */
[C---:B------:R-:W-:Y:S01]  /*6af0*/  FMUL R15, R70.reuse, R15 ;  /* 0x0000000f460f7220 */ /* 0x040fe20000400000 */
[--C-:B------:R-:W-:Y:S01]  /*6b00*/  HADD2.F32 R75, -RZ, R90.reuse.H0_H0 ;  /* 0x2000005aff4b7230 */ /* 0x100fe20000004100 */
[----:B------:R-:W-:Y:S01]  /*6b10*/  F2FP.F16.F32.PACK_AB R100, R9, R8 ;  /* 0x000000080964723e */ /* 0x000fe200000000ff */
[----:B------:R-:W-:Y:S02]  /*6b20*/  HADD2.F32 R74, -RZ, R90.H1_H1 ;  /* 0x3000005aff4a7230 */ /* 0x000fe40000004100 */
[----:B------:R-:W-:Y:S01]  /*6b30*/  FFMA R15, R73, R72, R15 ;  /* 0x00000048490f7223 */ /* 0x000fe2000000000f */
[C---:B------:R-:W-:Y:S01]  /*6b40*/  FMUL R12, R70.reuse, R16 ;  /* 0x00000010460c7220 */ /* 0x040fe20000400000 */
[C---:B------:R-:W-:Y:S01]  /*6b50*/  FMUL R13, R70.reuse, R17 ;  /* 0x00000011460d7220 */ /* 0x040fe20000400000 */
[--C-:B------:R-:W-:Y:S02]  /*6b60*/  HADD2.F32 R72, -RZ, R91.reuse.H0_H0 ;  /* 0x2000005bff487230 */ /* 0x100fe40000004100 */
[C---:B------:R-:W-:Y:S01]  /*6b70*/  FMUL R14, R70.reuse, R18 ;  /* 0x00000012460e7220 */ /* 0x040fe20000400000 */
[----:B------:R-:W-:Y:S01]  /*6b80*/  F2FP.F16.F32.PACK_AB R101, R15, R10 ;  /* 0x0000000a0f65723e */ /* 0x000fe200000000ff */
[C---:B------:R-:W-:Y:S01]  /*6b90*/  FFMA R12, R73.reuse, R75, R12 ;  /* 0x0000004b490c7223 */ /* 0x040fe2000000000c */
[C---:B------:R-:W-:Y:S01]  /*6ba0*/  FFMA R13, R73.reuse, R74, R13 ;  /* 0x0000004a490d7223 */ /* 0x040fe2000000000d */
[----:B------:R-:W-:Y:S01]  /*6bb0*/  FFMA R14, R73, R72, R14 ;  /* 0x00000048490e7223 */ /* 0x000fe2000000000e */
[----:B------:R-:W-:Y:S02]  /*6bc0*/  HADD2.F32 R74, -RZ, R91.H1_H1 ;  /* 0x3000005bff4a7230 */ /* 0x000fe40000004100 */
[C---:B------:R-:W-:Y:S01]  /*6bd0*/  FMUL R19, R70.reuse, R19 ;  /* 0x0000001346137220 */ /* 0x040fe20000400000 */
[--C-:B------:R-:W-:Y:S01]  /*6be0*/  HADD2.F32 R72, -RZ, R96.reuse.H0_H0 ;  /* 0x20000060ff487230 */ /* 0x100fe20000004100 */
[----:B------:R-:W-:Y:S01]  /*6bf0*/  F2FP.F16.F32.PACK_AB R102, R13, R12 ;  /* 0x0000000c0d66723e */ /* 0x000fe200000000ff */
[C---:B------:R-:W-:Y:S01]  /*6c00*/  FMUL R16, R70.reuse, R20 ;  /* 0x0000001446107220 */ /* 0x040fe20000400000 */
[C---:B------:R-:W-:Y:S01]  /*6c10*/  FFMA R19, R73.reuse, R74, R19 ;  /* 0x0000004a49137223 */ /* 0x040fe20000000013 */
[----:B------:R-:W-:Y:S02]  /*6c20*/  HADD2.F32 R74, -RZ, R96.H1_H1 ;  /* 0x30000060ff4a7230 */ /* 0x000fe40000004100 */
[C---:B------:R-:W-:Y:S01]  /*6c30*/  FMUL R17, R70.reuse, R21 ;  /* 0x0000001546117220 */ /* 0x040fe20000400000 */
[----:B------:R-:W-:Y:S01]  /*6c40*/  FFMA R16, R73, R72, R16 ;  /* 0x0000004849107223 */ /* 0x000fe20000000010 */
[--C-:B------:R-:W-:Y:S01]  /*6c50*/  HADD2.F32 R72, -RZ, R97.reuse.H0_H0 ;  /* 0x20000061ff487230 */ /* 0x100fe20000004100 */
[----:B------:R-:W-:Y:S01]  /*6c60*/  F2FP.F16.F32.PACK_AB R103, R19, R14 ;  /* 0x0000000e1367723e */ /* 0x000fe200000000ff */
[----:B------:R-:W-:Y:S01]  /*6c70*/  FFMA R17, R73, R74, R17 ;  /* 0x0000004a49117223 */ /* 0x000fe20000000011 */
[C---:B------:R-:W-:Y:S01]  /*6c80*/  FMUL R18, R70.reuse, R22 ;  /* 0x0000001646127220 */ /* 0x040fe20000400000 */
[C---:B------:R-:W-:Y:S01]  /*6c90*/  FMUL R23, R70.reuse, R23 ;  /* 0x0000001746177220 */ /* 0x040fe20000400000 */
[--C-:B------:R-:W-:Y:S01]  /*6ca0*/  HADD2.F32 R75, -RZ, R98.reuse.H0_H0 ;  /* 0x20000062ff4b7230 */ /* 0x100fe20000004100 */
[----:B------:R2:W-:Y:S01]  /*6cb0*/  STS.128 [R167+0x400], R100 ;  /* 0x00040064a7007388 */ /* 0x0005e20000000c00 */
[----:B------:R-:W-:Y:S01]  /*6cc0*/  F2FP.F16.F32.PACK_AB R108, R17, R16 ;  /* 0x00000010116c723e */ /* 0x000fe200000000ff */
[C---:B------:R-:W-:Y:S01]  /*6cd0*/  FFMA R18, R73.reuse, R72, R18 ;  /* 0x0000004849127223 */ /* 0x040fe20000000012 */
[----:B------:R-:W-:Y:S02]  /*6ce0*/  HADD2.F32 R72, -RZ, R97.H1_H1 ;  /* 0x30000061ff487230 */ /* 0x000fe40000004100 */
[C---:B------:R-:W-:Y:S01]  /*6cf0*/  FMUL R20, R70.reuse, R24 ;  /* 0x0000001846147220 */ /* 0x040fe20000400000 */
[----:B------:R-:W-:Y:S02]  /*6d00*/  HADD2.F32 R74, -RZ, R98.H1_H1 ;  /* 0x30000062ff4a7230 */ /* 0x000fe40000004100 */
[C---:B------:R-:W-:Y:S01]  /*6d10*/  FMUL R21, R70.reuse, R25 ;  /* 0x0000001946157220 */ /* 0x040fe20000400000 */
[C---:B------:R-:W-:Y:S01]  /*6d20*/  FMUL R22, R70.reuse, R26 ;  /* 0x0000001a46167220 */ /* 0x040fe20000400000 */
[C---:B------:R-:W-:Y:S01]  /*6d30*/  FFMA R23, R73.reuse, R72, R23 ;  /* 0x0000004849177223 */ /* 0x040fe20000000017 */
[C---:B------:R-:W-:Y:S01]  /*6d40*/  FFMA R20, R73.reuse, R75, R20 ;  /* 0x0000004b49147223 */ /* 0x040fe20000000014 */
[C---:B------:R-:W-:Y:S01]  /*6d50*/  FFMA R21, R73.reuse, R74, R21 ;  /* 0x0000004a49157223 */ /* 0x040fe20000000015 */
[----:B------:R-:W-:Y:S01]  /*6d60*/  FFMA R22, R73, R77, R22 ;  /* 0x0000004d49167223 */ /* 0x000fe20000000016 */
[C---:B------:R-:W-:Y:S01]  /*6d70*/  FMUL R27, R70.reuse, R27 ;  /* 0x0000001b461b7220 */ /* 0x040fe20000400000 */
[--C-:B------:R-:W-:Y:S01]  /*6d80*/  HADD2.F32 R72, -RZ, R104.reuse.H0_H0 ;  /* 0x20000068ff487230 */ /* 0x100fe20000004100 */
[----:B------:R-:W-:Y:S01]  /*6d90*/  F2FP.F16.F32.PACK_AB R109, R23, R18 ;  /* 0x00000012176d723e */ /* 0x000fe200000000ff */
[C---:B------:R-:W-:Y:S01]  /*6da0*/  FMUL R24, R70.reuse, R28 ;  /* 0x0000001c46187220 */ /* 0x040fe20000400000 */
[----:B------:R-:W-:Y:S01]  /*6db0*/  F2FP.F16.F32.PACK_AB R110, R21, R20 ;  /* 0x00000014156e723e */ /* 0x000fe200000000ff */
[C---:B------:R-:W-:Y:S01]  /*6dc0*/  FFMA R27, R73.reuse, R76, R27 ;  /* 0x0000004c491b7223 */ /* 0x040fe2000000001b */
[----:B------:R-:W-:Y:S02]  /*6dd0*/  HADD2.F32 R74, -RZ, R104.H1_H1 ;  /* 0x30000068ff4a7230 */ /* 0x000fe40000004100 */
[----:B------:R-:W-:Y:S01]  /*6de0*/  FFMA R24, R73, R72, R24 ;  /* 0x0000004849187223 */ /* 0x000fe20000000018 */
[C---:B------:R-:W-:Y:S01]  /*6df0*/  FMUL R25, R70.reuse, R29 ;  /* 0x0000001d46197220 */ /* 0x040fe20000400000 */
[--C-:B------:R-:W-:Y:S01]  /*6e00*/  HADD2.F32 R75, -RZ, R105.reuse.H0_H0 ;  /* 0x20000069ff4b7230 */ /* 0x100fe20000004100 */
[----:B------:R-:W-:Y:S01]  /*6e10*/  F2FP.F16.F32.PACK_AB R111, R27, R22 ;  /* 0x000000161b6f723e */ /* 0x000fe200000000ff */
[C---:B------:R-:W-:Y:S01]  /*6e20*/  FMUL R26, R70.reuse, R30 ;  /* 0x0000001e461a7220 */ /* 0x040fe20000400000 */
[----:B------:R-:W-:Y:S02]  /*6e30*/  HADD2.F32 R72, -RZ, R105.H1_H1 ;  /* 0x30000069ff487230 */ /* 0x000fe40000004100 */
[C---:B------:R-:W-:Y:S01]  /*6e40*/  FFMA R25, R73.reuse, R74, R25 ;  /* 0x0000004a49197223 */ /* 0x040fe20000000019 */
[C---:B------:R-:W-:Y:S01]  /*6e50*/  FMUL R31, R70.reuse, R31 ;  /* 0x0000001f461f7220 */ /* 0x040fe20000400000 */
[----:B------:R3:W-:Y:S01]  /*6e60*/  STS.128 [R164+0x400], R108 ;  /* 0x0004006ca4007388 */ /* 0x0007e20000000c00 */
[----:B------:R-:W-:Y:S01]  /*6e70*/  FFMA R26, R73, R75, R26 ;  /* 0x0000004b491a7223 */ /* 0x000fe2000000001a */
[--C-:B------:R-:W-:Y:S01]  /*6e80*/  HADD2.F32 R75, -RZ, R106.reuse.H0_H0 ;  /* 0x2000006aff4b7230 */ /* 0x100fe20000004100 */
[----:B-1----:R-:W-:Y:S01]  /*6e90*/  F2FP.F16.F32.PACK_AB R92, R25, R24 ;  /* 0x00000018195c723e */ /* 0x002fe200000000ff */
[----:B------:R-:W-:Y:S01]  /*6ea0*/  FFMA R31, R73, R72, R31 ;  /* 0x00000048491f7223 */ /* 0x000fe2000000001f */
[C---:B------:R-:W-:Y:S01]  /*6eb0*/  FMUL R28, R70.reuse, R32 ;  /* 0x00000020461c7220 */ /* 0x040fe20000400000 */
[----:B------:R-:W-:Y:S02]  /*6ec0*/  HADD2.F32 R72, -RZ, R106.H1_H1 ;  /* 0x3000006aff487230 */ /* 0x000fe40000004100 */
[C---:B------:R-:W-:Y:S01]  /*6ed0*/  FMUL R29, R70.reuse, R33 ;  /* 0x00000021461d7220 */ /* 0x040fe20000400000 */
[--C-:B------:R-:W-:Y:S01]  /*6ee0*/  HADD2.F32 R77, -RZ, R107.reuse.H0_H0 ;  /* 0x2000006bff4d7230 */ /* 0x100fe20000004100 */
[----:B------:R-:W-:Y:S01]  /*6ef0*/  F2FP.F16.F32.PACK_AB R93, R31, R26 ;  /* 0x0000001a1f5d723e */ /* 0x000fe200000000ff */
[C---:B------:R-:W-:Y:S01]  /*6f00*/  FFMA R28, R73.reuse, R75, R28 ;  /* 0x0000004b491c7223 */ /* 0x040fe2000000001c */
        /* <DEDUP_REMOVED lines=16> */
[----:B------:R-:W-:Y:S01]  /*7010*/  HADD2.F32 R72, -RZ, R113.H1_H1 ;  /* 0x30000071ff487230 */ /* 0x000fe20000004100 */
[----:B------:R1:W-:Y:S01]  /*7020*/  STS.128 [R168+0x400], R92 ;  /* 0x0004005ca8007388 */ /* 0x0003e20000000c00 */
[C---:B------:R-:W-:Y:S01]  /*7030*/  FMUL R39, R70.reuse, R39 ;  /* 0x0000002746277220 */ /* 0x040fe20000400000 */
[----:B--2---:R-:W-:Y:S01]  /*7040*/  F2FP.F16.F32.PACK_AB R100, R33, R32 ;  /* 0x000000202164723e */ /* 0x004fe200000000ff */
[C---:B------:R-:W-:Y:S01]  /*7050*/  FFMA R34, R73.reuse, R75, R34 ;  /* 0x0000004b49227223 */ /* 0x040fe20000000022 */
[--C-:B------:R-:W-:Y:S02]  /*7060*/  HADD2.F32 R75, -RZ, R114.reuse.H0_H0 ;  /* 0x20000072ff4b7230 */ /* 0x100fe40000004100 */
        /* <DEDUP_REMOVED lines=26> */
[----:B---3--:R-:W-:Y:S01]  /*7210*/  F2FP.F16.F32.PACK_AB R108, R41, R40 ;  /* 0x00000028296c723e */ /* 0x008fe200000000ff */
        /* <DEDUP_REMOVED lines=9> */
[C---:B------:R-:W-:Y:S01]  /*72b0*/  FFMA R45, R73.reuse, R74, R45 ;  /* 0x0000004a492d7223 */ /* 0x040fe2000000002d */
[C---:B------:R-:W-:Y:S01]  /*72c0*/  FMUL R46, R70.reuse, R50 ;  /* 0x00000032462e7220 */ /* 0x040fe20000400000 */
[----:B------:R-:W-:Y:S02]  /*72d0*/  HADD2.F32 R72, -RZ, R123.H1_H1 ;  /* 0x3000007bff487230 */ /* 0x000fe40000004100 */
[C---:B------:R-:W-:Y:S01]  /*72e0*/  FMUL R51, R70.reuse, R51 ;  /* 0x0000003346337220 */ /* 0x040fe20000400000 */
[C---:B------:R-:W-:Y:S01]  /*72f0*/  FMUL R48, R70.reuse, R52 ;  /* 0x0000003446307220 */ /* 0x040fe20000400000 */
[C---:B------:R-:W-:Y:S01]  /*7300*/  FFMA R46, R73.reuse, R75, R46 ;  /* 0x0000004b492e7223 */ /* 0x040fe2000000002e */
[--C-:B------:R-:W-:Y:S02]  /*7310*/  HADD2.F32 R75, -RZ, R128.reuse.H0_H0 ;  /* 0x20000080ff4b7230 */ /* 0x100fe40000004100 */
[C---:B------:R-:W-:Y:S01]  /*7320*/  FFMA R51, R73.reuse, R72, R51 ;  /* 0x0000004849337223 */ /* 0x040fe20000000033 */
[----:B------:R-:W-:Y:S02]  /*7330*/  HADD2.F32 R74, -RZ, R128.H1_H1 ;  /* 0x30000080ff4a7230 */ /* 0x000fe40000004100 */
[C---:B------:R-:W-:Y:S01]  /*7340*/  FMUL R49, R70.reuse, R53 ;  /* 0x0000003546317220 */ /* 0x040fe20000400000 */
[--C-:B------:R-:W-:Y:S02]  /*7350*/  HADD2.F32 R77, -RZ, R129.reuse.H0_H0 ;  /* 0x20000081ff4d7230 */ /* 0x100fe40000004100 */
[C---:B------:R-:W-:Y:S01]  /*7360*/  FMUL R50, R70.reuse, R54 ;  /* 0x0000003646327220 */ /* 0x040fe20000400000 */
[----:B------:R-:W-:Y:S02]  /*7370*/  HADD2.F32 R72, -RZ, R129.H1_H1 ;  /* 0x30000081ff487230 */ /* 0x000fe40000004100 */
[C---:B------:R-:W-:Y:S01]  /*7380*/  FMUL R55, R70.reuse, R55 ;  /* 0x0000003746377220 */ /* 0x040fe20000400000 */
[C---:B------:R-:W-:Y:S01]  /*7390*/  FFMA R48, R73.reuse, R75, R48 ;  /* 0x0000004b49307223 */ /* 0x040fe20000000030 */
[C---:B------:R-:W-:Y:S01]  /*73a0*/  FFMA R49, R73.reuse, R74, R49 ;  /* 0x0000004a49317223 */ /* 0x040fe20000000031 */
[C---:B------:R-:W-:Y:S01]  /*73b0*/  FFMA R50, R73.reuse, R77, R50 ;  /* 0x0000004d49327223 */ /* 0x040fe20000000032 */
[C---:B------:R-:W-:Y:S01]  /*73c0*/  FFMA R55, R73.reuse, R72, R55 ;  /* 0x0000004849377223 */ /* 0x040fe20000000037 */
[--C-:B------:R-:W-:Y:S02]  /*73d0*/  HADD2.F32 R75, -RZ, R130.reuse.H0_H0 ;  /* 0x20000082ff4b7230 */ /* 0x100fe40000004100 */
[C---:B------:R-:W-:Y:S01]  /*73e0*/  FMUL R52, R70.reuse, R56 ;  /* 0x0000003846347220 */ /* 0x040fe20000400000 */
        /* <DEDUP_REMOVED lines=9> */
[----:B------:R-:W-:Y:S01]  /*7480*/  FFMA R59, R73, R74, R59 ;  /* 0x0000004a493b7223 */ /* 0x000fe2000000003b */
[--C-:B------:R-:W-:Y:S02]  /*7490*/  HADD2.F32 R72, -RZ, R136.reuse.H0_H0 ;  /* 0x20000088ff487230 */ /* 0x100fe40000004100 */
[C---:B------:R-:W-:Y:S01]  /*74a0*/  FMUL R56, R70.reuse, R60 ;  /* 0x0000003c46387220 */ /* 0x040fe20000400000 */
[----:B------:R-:W-:Y:S02]  /*74b0*/  HADD2.F32 R74, -RZ, R136.H1_H1 ;  /* 0x30000088ff4a7230 */ /* 0x000fe40000004100 */
[C---:B------:R-:W-:Y:S01]  /*74c0*/  FMUL R57, R70.reuse, R61 ;  /* 0x0000003d46397220 */ /* 0x040fe20000400000 */
[--C-:B------:R-:W-:Y:S02]  /*74d0*/  HADD2.F32 R75, -RZ, R137.reuse.H0_H0 ;  /* 0x20000089ff4b7230 */ /* 0x100fe40000004100 */
[C---:B------:R-:W-:Y:S01]  /*74e0*/  FMUL R58, R70.reuse, R62 ;  /* 0x0000003e463a7220 */ /* 0x040fe20000400000 */
[----:B------:R-:W-:Y:S01]  /*74f0*/  F2FP.F16.F32.PACK_AB R110, R45, R44 ;  /* 0x0000002c2d6e723e */ /* 0x000fe200000000ff */
[----:B------:R-:W-:Y:S01]  /*7500*/  FFMA R56, R73, R72, R56 ;  /* 0x0000004849387223 */ /* 0x000fe20000000038 */
[----:B------:R-:W-:Y:S01]  /*7510*/  F2FP.F16.F32.PACK_AB R111, R51, R46 ;  /* 0x0000002e336f723e */ /* 0x000fe200000000ff */
[C---:B------:R-:W-:Y:S01]  /*7520*/  FFMA R57, R73.reuse, R74, R57 ;  /* 0x0000004a49397223 */ /* 0x040fe20000000039 */
[C---:B------:R-:W-:Y:S01]  /*7530*/  FFMA R58, R73.reuse, R75, R58 ;  /* 0x0000004b493a7223 */ /* 0x040fe2000000003a */
[----:B------:R-:W-:Y:S02]  /*7540*/  HADD2.F32 R72, -RZ, R137.H1_H1 ;  /* 0x30000089ff487230 */ /* 0x000fe40000004100 */
[C---:B------:R-:W-:Y:S01]  /*7550*/  FMUL R63, R70.reuse, R63 ;  /* 0x0000003f463f7220 */ /* 0x040fe20000400000 */
[----:B------:R1:W-:Y:S01]  /*7560*/  STS.128 [R170+0x400], R108 ;  /* 0x0004006caa007388 */ /* 0x0003e20000000c00 */
[--C-:B------:R-:W-:Y:S02]  /*7570*/  HADD2.F32 R75, -RZ, R138.reuse.H0_H0 ;  /* 0x2000008aff4b7230 */ /* 0x100fe40000004100 */
[C---:B------:R-:W-:Y:S01]  /*7580*/  FMUL R60, R70.reuse, R64 ;  /* 0x00000040463c7220 */ /* 0x040fe20000400000 */
[----:B------:R-:W-:Y:S02]  /*7590*/  HADD2.F32 R74, -RZ, R138.H1_H1 ;  /* 0x3000008aff4a7230 */ /* 0x000fe40000004100 */
[C---:B------:R-:W-:Y:S01]  /*75a0*/  FMUL R61, R70.reuse, R65 ;  /* 0x00000041463d7220 */ /* 0x040fe20000400000 */
[--C-:B------:R-:W-:Y:S02]  /*75b0*/  HADD2.F32 R77, -RZ, R139.reuse.H0_H0 ;  /* 0x2000008bff4d7230 */ /* 0x100fe40000004100 */
[C---:B------:R-:W-:Y:S01]  /*75c0*/  FMUL R62, R70.reuse, R66 ;  /* 0x00000042463e7220 */ /* 0x040fe20000400000 */
[----:B------:R-:W-:Y:S02]  /*75d0*/  HADD2.F32 R76, -RZ, R139.H1_H1 ;  /* 0x3000008bff4c7230 */ /* 0x000fe40000004100 */
[----:B------:R-:W-:Y:S01]  /*75e0*/  FFMA R63, R73, R72, R63 ;  /* 0x00000048493f7223 */ /* 0x000fe2000000003f */
[----:B------:R-:W-:Y:S01]  /*75f0*/  FMUL R67, R70, R67 ;  /* 0x0000004346437220 */ /* 0x000fe20000400000 */
[----:B------:R-:W-:Y:S01]  /*7600*/  F2FP.F16.F32.PACK_AB R116, R49, R48 ;  /* 0x000000303174723e */ /* 0x000fe200000000ff */
[----:B------:R-:W-:Y:S01]  /*7610*/  FFMA R60, R73, R75, R60 ;  /* 0x0000004b493c7223 */ /* 0x000fe2000000003c */
[----:B------:R-:W-:Y:S01]  /*7620*/  F2FP.F16.F32.PACK_AB R117, R55, R50 ;  /* 0x000000323775723e */ /* 0x000fe200000000ff */
[----:B------:R-:W-:Y:S01]  /*7630*/  FFMA R61, R73, R74, R61 ;  /* 0x0000004a493d7223 */ /* 0x000fe2000000003d */
[----:B------:R-:W-:Y:S01]  /*7640*/  F2FP.F16.F32.PACK_AB R118, R53, R52 ;  /* 0x000000343576723e */ /* 0x000fe200000000ff */
[----:B------:R-:W-:Y:S01]  /*7650*/  FFMA R62, R73, R77, R62 ;  /* 0x0000004d493e7223 */ /* 0x000fe2000000003e */
[----:B------:R-:W-:Y:S01]  /*7660*/  F2FP.F16.F32.PACK_AB R119, R59, R54 ;  /* 0x000000363b77723e */ /* 0x000fe200000000ff */
[----:B------:R-:W-:Y:S01]  /*7670*/  FFMA R67, R73, R76, R67 ;  /* 0x0000004c49437223 */ /* 0x000fe20000000043 */
[----:B------:R-:W-:Y:S02]  /*7680*/  F2FP.F16.F32.PACK_AB R124, R57, R56 ;  /* 0x00000038397c723e */ /* 0x000fe400000000ff */
[----:B------:R-:W-:Y:S01]  /*7690*/  F2FP.F16.F32.PACK_AB R125, R63, R58 ;  /* 0x0000003a3f7d723e */ /* 0x000fe200000000ff */
[----:B------:R1:W-:Y:S01]  /*76a0*/  STS.128 [R153+0x400], R116 ;  /* 0x0004007499007388 */ /* 0x0003e20000000c00 */
[----:B------:R-:W-:Y:S02]  /*76b0*/  F2FP.F16.F32.PACK_AB R126, R61, R60 ;  /* 0x0000003c3d7e723e */ /* 0x000fe400000000ff */
[----:B------:R-:W-:Y:S05]  /*76c0*/  F2FP.F16.F32.PACK_AB R127, R67, R62 ;  /* 0x0000003e437f723e */ /* 0x000fea00000000ff */
[----:B------:R1:W-:Y:S01]  /*76d0*/  STS.128 [R169+0x400], R124 ;  /* 0x0004007ca9007388 */ /* 0x0003e20000000c00 */
[----:B------:R-:W-:Y:S01]  /*76e0*/  @!PT LDS RZ, [RZ] ;  /* 0x00000000fffff984 */ /* 0x000fe20000000800 */
[----:B------:R-:W-:Y:S01]  /*76f0*/  @!PT LDS RZ, [RZ] ;  /* 0x00000000fffff984 */ /* 0x000fe20000000800 */
[----:B------:R-:W-:Y:S01]  /*7700*/  @!PT LDS RZ, [RZ] ;  /* 0x00000000fffff984 */ /* 0x000fe20000000800 */
[----:B------:R-:W-:Y:S01]  /*7710*/  @!PT LDS RZ, [RZ] ;  /* 0x00000000fffff984 */ /* 0x000fe20000000800 */
[----:B------:R2:W-:Y:S07]  /*7720*/  MEMBAR.ALL.CTA ;  /* 0x0000000000007992 */ /* 0x0005ee0000008000 */
[----:B--2---:R-:W2:Y:S02]  /*7730*/  FENCE.VIEW.ASYNC.S ;  /* 0x00000000000073c6 */ /* 0x004ea40000000000 */
[----:B--2---:R-:W-:Y:S06]  /*7740*/  BAR.SYNC.DEFER_BLOCKING 0x1, 0x80 ;  /* 0x0042000000007b1d */ /* 0x004fec0000010000 */
[----:B------:R-:W-:Y:S05]  /*7750*/  @P0 BRA `(.L_x_114) ;  /* 0x0000000000280947 */ /* 0x000fea0003800000 */
[----:B------:R-:W2:Y:S01]  /*7760*/  LDCU.64 UR6, c[0x0][0x348] ;  /* 0x00006900ff0677ac */ /* 0x000ea20008000a00 */
[----:B------:R-:W-:Y:S01]  /*7770*/  UIADD3 UR4, UPT, UPT, UR44, 0x400, URZ ;  /* 0x000004002c047890 */ /* 0x000fe2000fffe0ff */
[----:B------:R-:W-:Y:S05]  /*7780*/  UMOV UR51, UR36 ;  /* 0x0000002400337c82 */ /* 0x000fea0008000000 */
[----:B------:R-:W-:Y:S04]  /*7790*/  MOV R150, UR4 ;  /* 0x0000000400967c02 */ /* 0x000fe80008000f00 */
[----:B------:R-:W-:Y:S01]  /*77a0*/  R2UR UR48, R150 ;  /* 0x00000000963072ca */ /* 0x000fe200000e0000 */
[----:B--2---:R-:W-:Y:S04]  /*77b0*/  UIADD3 UR4, UP0, UPT, UR6, 0x680, URZ ;  /* 0x0000068006047890 */ /* 0x004fe8000ff1e0ff */
[----:B------:R-:W-:Y:S09]  /*77c0*/  UIADD3.X UR5, UPT, UPT, URZ, UR7, URZ, UP0, !UPT ;  /* 0x00000007ff057290 */ /* 0x000ff200087fe4ff */
[----:B------:R2:W-:Y:S01]  /*77d0*/  UTMASTG.3D [UR48], [UR4] ;  /* 0x00000030040073b5 */ /* 0x0005e20008010000 */
[----:B------:R0:W-:Y:S01]  /*77e0*/  UTMACMDFLUSH ;  /* 0x00000000000079b7 */ /* 0x0001e20000000000 */
[----:B--2---:R-:W-:Y:S04]  /*77f0*/  DEPBAR.LE SB0, 0x1 ;  /* 0x000080400000791a */ /* 0x004fe80000000000 */
.L_x_114:
[----:B------:R-:W-:Y:S05]  /*7800*/  BSYNC.RECONVERGENT B0 ;  /* 0x0000000000007941 */ /* 0x000fea0003800200 */
.L_x_113:
[----:B------:R-:W-:Y:S01]  /*7810*/  BAR.SYNC.DEFER_BLOCKING 0x1, 0x80 ;  /* 0x0042000000007b1d */ /* 0x000fe20000010000 */
[----:B------:R-:W-:Y:S01]  /*7820*/  ISETP.NE.AND P1, PT, R163, RZ, PT ;  /* 0x000000ffa300720c */ /* 0x000fe20003f25270 */
[----:B------:R-:W-:Y:S01]  /*7830*/  UISETP.NE.AND UP0, UPT, UR52, URZ, UPT ;  /* 0x000000ff3400728c */ /* 0x000fe2000bf05270 */
[----:B------:R-:W-:Y:S11]  /*7840*/  LEA R3, R78, UR44, 0x3 ;  /* 0x0000002c4e037c11 */ /* 0x000ff6000f8e18ff */
[----:B------:R-:W-:Y:S01]  /*7850*/  @P1 SHF.L.U32 R2, R157, 0x1f, RZ ;  /* 0x0000001f9d021819 */ /* 0x000fe200000006ff */
[----:B------:R-:W-:Y:S06]  /*7860*/  BRA.U !UP0, `(.L_x_115) ;  /* 0x0000000108247547 */ /* 0x000fec000b800000 */
[----:B------:R-:W-:Y:S01]  /*7870*/  IMAD.U32 R5, RZ, RZ, UR46 ;  /* 0x0000002eff057e24 */ /* 0x000fe2000f8e00ff */
[----:B------:R-:W-:Y:S01]  /*7880*/  MOV R0, UR47 ;  /* 0x0000002f00007c02 */ /* 0x000fe20008000f00 */
[----:B------:R-:W-:Y:S03]  /*7890*/  UIADD3 UR4, UPT, UPT, UR46, 0x1, URZ ;  /* 0x000000012e047890 */ /* 0x000fe6000fffe0ff */
[----:B------:R-:W-:Y:S01]  /*78a0*/  @P1 LEA R5, R5, UR44, 0x3 ;  /* 0x0000002c05051c11 */ /* 0x000fe2000f8e18ff */
[----:B------:R-:W-:Y:S04]  /*78b0*/  UISETP.NE.AND UP0, UPT, UR4, 0x4, UPT ;  /* 0x000000040400788c */ /* 0x000fe8000bf05270 */
[----:B------:R-:W-:Y:S01]  /*78c0*/  @P1 VIADD R5, R5, 0x50 ;  /* 0x0000005005051836 */ /* 0x000fe20000000000 */
[----:B------:R-:W-:Y:S04]  /*78d0*/  USEL UR46, UR4, URZ, UP0 ;  /* 0x000000ff042e7287 */ /* 0x000fe80008000000 */
[----:B------:R-:W-:Y:S04]  /*78e0*/  @P1 PRMT R0, R0, 0x654, R5 ;  /* 0x0000065400001816 */ /* 0x000fe80000000005 */
[----:B------:R2:W-:Y:S04]  /*78f0*/  @P1 SYNCS.ARRIVE.TRANS64.RED.A1T0 RZ, [R0+URZ], RZ ;  /* 0x000000ff00ff19a7 */ /* 0x0005e800081004ff */
.L_x_115:
[----:B------:R-:W3:Y:S01]  /*7900*/  @P1 SYNCS.PHASECHK.TRANS64.TRYWAIT P0, [R3+URZ+0x30], R2 ;  /* 0x00003002030015a7 */ /* 0x000ee200080011ff */
[----:B------:R-:W-:Y:S01]  /*7910*/  BSSY B1, `(.L_x_116) ;  /* 0x000001f000017945 */ /* 0x000fe20003800000 */
[----:B---3--:R-:W-:Y:S03]  /*7920*/  @P1 SEL R84, RZ, 0x1, !P0 ;  /* 0x00000001ff541807 */ /* 0x008fe60004000000 */
[----:B------:R-:W-:Y:S05]  /*7930*/  @!P1 BRA `(.L_x_117) ;  /* 0x0000000000709947 */ /* 0x000fea0003800000 */
[----:B------:R-:W-:Y:S01]  /*7940*/  ISETP.NE.AND P1, PT, R86, RZ, PT ;  /* 0x000000ff5600720c */ /* 0x000fe20003f25270 */
[----:B------:R-:W-:Y:S01]  /*7950*/  BSSY B0, `(.L_x_118) ;  /* 0x000000b000007945 */ /* 0x000fe20003800000 */
[----:B------:R-:W-:Y:S11]  /*7960*/  ISETP.NE.AND P0, PT, R84, RZ, PT ;  /* 0x000000ff5400720c */ /* 0x000ff60003f05270 */
[----:B------:R-:W-:Y:S05]  /*7970*/  @P1 IMAD R6, R78, 0x4000, R165 ;  /* 0x000040004e061824 */ /* 0x000fea00078e02a5 */
[----:B--2---:R-:W-:Y:S04]  /*7980*/  @P1 IADD3 R0, PT, PT, R6, UR44, RZ ;  /* 0x0000002c06001c10 */ /* 0x004fe8000fffe0ff */
[----:B------:R-:W-:Y:S01]  /*7990*/  @P1 IADD3 R4, PT, PT, R85, R0, RZ ;  /* 0x0000000055041210 */ /* 0x000fe20007ffe0ff */
[--C-:B------:R-:W-:Y:S02]  /*79a0*/  @P1 IMAD.IADD R2, R79, 0x1, R0.reuse ;  /* 0x000000014f021824 */ /* 0x100fe400078e0200 */
[----:B------:R-:W-:Y:S01]  /*79b0*/  @P1 IMAD.IADD R5, R87, 0x1, R0 ;  /* 0x0000000157051824 */ /* 0x000fe200078e0200 */
[----:B------:R-:W-:Y:S06]  /*79c0*/  @P0 BRA `(.L_x_119) ;  /* 0x00000000000c0947 */ /* 0x000fec0003800000 */
[----:B------:R-:W-:Y:S04]  /*79d0*/  SHF.L.U32 R0, R157, 0x1f, RZ ;  /* 0x0000001f9d007819 */ /* 0x000fe800000006ff */
[----:B------:R-:W2:Y:S02]  /*79e0*/  SYNCS.PHASECHK.TRANS64.TRYWAIT P0, [R3+URZ+0x30], R0 ;  /* 0x00003000030075a7 */ /* 0x000ea400080011ff */
[----:B--2---:R-:W-:Y:S05]  /*79f0*/  @!P0 BRA `(.L_x_120) ;  /* 0x0000004800548947 */ /* 0x004fea0003800000 */
.L_x_119:
[----:B------:R-:W-:Y:S05]  /*7a00*/  BSYNC B0 ;  /* 0x0000000000007941 */ /* 0x000fea0003800000 */
.L_x_118:
[----:B------:R-:W-:Y:S01]  /*7a10*/  ISETP.NE.AND P0, PT, R86, RZ, PT ;  /* 0x000000ff5600720c */ /* 0x000fe20003f05270 */
[----:B------:R-:W-:Y:S11]  /*7a20*/  VIADD R78, R78, 0x1 ;  /* 0x000000014e4e7836 */ /* 0x000ff60000000000 */
[----:B------:R-:W-:Y:S01]  /*7a30*/  @!UPT UIADD3 URZ, UPT, UPT, URZ, URZ, URZ ;  /* 0x000000fffffff290 */ /* 0x000fe2000fffe0ff */
[----:B------:R3:W4:Y:S01]  /*7a40*/  @P0 LDS.128 R80, [R6+UR44+0x400] ;  /* 0x0004002c06500984 */ /* 0x0007220008000c00 */
[--C-:B--2---:R-:W-:Y:S01]  /*7a50*/  @P0 IMAD.IADD R0, R85, 0x1, R2.reuse ;  /* 0x0000000155000824 */ /* 0x104fe200078e0202 */
[C---:B------:R-:W-:Y:S01]  /*7a60*/  @P0 IADD3 R3, PT, PT, R87.reuse, R4, RZ ;  /* 0x0000000457030210 */ /* 0x040fe20007ffe0ff */
[C---:B------:R-:W-:Y:S01]  /*7a70*/  @P0 IMAD.IADD R7, R87.reuse, 0x1, R2 ;  /* 0x0000000157070824 */ /* 0x040fe200078e0202 */
[----:B------:R3:W2:Y:S02]  /*7a80*/  @P0 LDS.128 R88, [R5+0x400] ;  /* 0x0004000005580984 */ /* 0x0006a40000000c00 */
[----:B------:R-:W-:Y:S02]  /*7a90*/  @P0 IADD3 R8, PT, PT, R87, R0, RZ ;  /* 0x0000000057080210 */ /* 0x000fe40007ffe0ff */
[----:B------:R3:W1:Y:S04]  /*7aa0*/  @P0 LDS.128 R96, [R4+0x400] ;  /* 0x0004000004600984 */ /* 0x0006680000000c00 */
[----:B------:R3:W1:Y:S04]  /*7ab0*/  @P0 LDS.128 R104, [R3+0x400] ;  /* 0x0004000003680984 */ /* 0x0006680000000c00 */
[----:B------:R3:W1:Y:S04]  /*7ac0*/  @P0 LDS.128 R112, [R2+0x400] ;  /* 0x0004000002700984 */ /* 0x0006680000000c00 */
[----:B------:R3:W1:Y:S04]  /*7ad0*/  @P0 LDS.128 R120, [R7+0x400] ;  /* 0x0004000007780984 */ /* 0x0006680000000c00 */
[----:B------:R3:W1:Y:S04]  /*7ae0*/  @P0 LDS.128 R128, [R0+0x400] ;  /* 0x0004000000800984 */ /* 0x0006680000000c00 */
[----:B------:R3:W1:Y:S02]  /*7af0*/  @P0 LDS.128 R136, [R8+0x400] ;  /* 0x0004000008880984 */ /* 0x0006640000000c00 */
.L_x_117:
[----:B------:R-:W-:Y:S05]  /*7b00*/  BSYNC B1 ;  /* 0x0000000000017941 */ /* 0x000fea0003800000 */
.L_x_116:
[----:B--23--:R-:W-:Y:S05]  /*7b10*/  VIADD R0, R71, 0x40 ;  /* 0x0000004047007836 */ /* 0x00cfea0000000000 */
[----:B------:R-:W-:Y:S04]  /*7b20*/  SHF.R.U32.HI R0, RZ, 0x15, R0 ;  /* 0x00000015ff007819 */ /* 0x000fe80000011600 */
[----:B------:R-:W-:Y:S11]  /*7b30*/  LOP3.LUT P0, RZ, R0, 0x3, R147, 0x48, !PT ;  /* 0x0000000300ff7812 */ /* 0x000ff60007804893 */
[----:B------:R-:W-:Y:S02]  /*7b40*/  @!UPT UIADD3 URZ, UPT, UPT, URZ, URZ, URZ ;  /* 0x000000fffffff290 */ /* 0x000fe4000fffe0ff */
[----:B------:R-:W-:Y:S05]  /*7b50*/  @!P0 BRA `(.L_x_121) ;  /* 0x0000000000408947 */ /* 0x000fea0003800000 */
[----:B------:R-:W2:Y:S01]  /*7b60*/  LDCU.64 UR8, c[0x4][0x70] ;  /* 0x01000e00ff0877ac */ /* 0x000ea20008000a00 */
[----:B------:R-:W-:Y:S01]  /*7b70*/  MOV R3, 0x0 ;  /* 0x0000000000037802 */ /* 0x000fe20000000f00 */
[----:B------:R-:W-:Y:S02]  /*7b80*/  HFMA2 R12, -RZ, RZ, 0, 5.9604644775390625e-08 ;  /* 0x00000001ff0c7431 */ /* 0x000fe400000001ff */
[----:B------:R-:W-:Y:S02]  /*7b90*/  IMAD.MOV.U32 R8, RZ, RZ, 0x192 ;  /* 0x00000192ff087424 */ /* 0x000fe400078e00ff */
[----:B------:R-:W-:Y:S01]  /*7ba0*/  IMAD.MOV.U32 R13, RZ, RZ, RZ ;  /* 0x000000ffff0d7224 */ /* 0x000fe200078e00ff */
[----:B------:R-:W3:Y:S01]  /*7bb0*/  LDCU.64 UR6, c[0x4][0x78] ;  /* 0x01000f00ff0677ac */ /* 0x000ee20008000a00 */
[----:B------:R-:W1:Y:S01]  /*7bc0*/  LDC.64 R2, c[0x4][R3] ;  /* 0x0100000003027b82 */ /* 0x000e620000000a00 */
[----:B------:R-:W5:Y:S01]  /*7bd0*/  LDCU.64 UR4, c[0x4][0x10] ;  /* 0x01000200ff0477ac */ /* 0x000f620008000a00 */
[----:B--2---:R-:W-:Y:S01]  /*7be0*/  MOV R5, UR9 ;  /* 0x0000000900057c02 */ /* 0x004fe20008000f00 */
[----:B------:R-:W-:Y:S01]  /*7bf0*/  IMAD.U32 R4, RZ, RZ, UR8 ;  /* 0x00000008ff047e24 */ /* 0x000fe2000f8e00ff */
[----:B---3--:R-:W-:Y:S01]  /*7c00*/  MOV R7, UR7 ;  /* 0x0000000700077c02 */ /* 0x008fe20008000f00 */
[----:B------:R-:W-:Y:S01]  /*7c10*/  IMAD.U32 R6, RZ, RZ, UR6 ;  /* 0x00000006ff067e24 */ /* 0x000fe2000f8e00ff */
[----:B-----5:R-:W-:Y:S01]  /*7c20*/  MOV R11, UR5 ;  /* 0x00000005000b7c02 */ /* 0x020fe20008000f00 */
[----:B------:R-:W-:Y:S02]  /*7c30*/  IMAD.U32 R10, RZ, RZ, UR4 ;  /* 0x00000004ff0a7e24 */ /* 0x000fe4000f8e00ff */
[----:B------:R-:W-:Y:S07]  /*7c40*/  LEPC R20, `(.L_x_121) ;  /* 0x000000001014794e */ /* 0x000fee0000000000 */
[----:B-1--4-:R-:W-:Y:S05]  /*7c50*/  CALL.ABS.NOINC R2 ;  /* 0x0000000002007343 */ /* 0x012fea0003c00000 */
.L_x_121:
[----:B------:R-:W-:Y:S05]  /*7c60*/  WARPSYNC.ALL ;  /* 0x0000000000007948 */ /* 0x000fea0003800000 */
[----:B------:R-:W-:Y:S01]  /*7c70*/  R2UR UR4, R71 ;  /* 0x00000000470472ca */ /* 0x000fe200000e0000 */
[--C-:B----4-:R-:W-:Y:S01]  /*7c80*/  HADD2.F32 R72, -RZ, R80.reuse.H0_H0 ;  /* 0x20000050ff487230 */ /* 0x110fe20000004100 */
[----:B------:R-:W-:Y:S01]  /*7c90*/  ISETP.NE.AND P6, PT, R163, RZ, PT ;  /* 0x000000ffa300720c */ /* 0x000fe20003fc5270 */
[----:B------:R-:W-:Y:S01]  /*7ca0*/  HADD2.F32 R75, -RZ, R80.H1_H1 ;  /* 0x30000050ff4b7230 */ /* 0x000fe20000004100 */
[----:B------:R-:W-:Y:S01]  /*7cb0*/  MOV R0, UR46 ;  /* 0x0000002e00007c02 */ /* 0x000fe20008000f00 */
[--C-:B------:R-:W-:Y:S01]  /*7cc0*/  HADD2.F32 R74, -RZ, R81.reuse.H0_H0 ;  /* 0x20000051ff4a7230 */ /* 0x100fe20000004100 */
[----:B------:R-:W-:Y:S01]  /*7cd0*/  MOV R77, UR47 ;  /* 0x0000002f004d7c02 */ /* 0x000fe20008000f00 */
[----:B------:R-:W-:Y:S01]  /*7ce0*/  HADD2.F32 R76, -RZ, R81.H1_H1 ;  /* 0x30000051ff4c7230 */ /* 0x000fe20000004100 */
[----:B------:R-:W-:Y:S01]  /*7cf0*/  ISETP.NE.AND P0, PT, R160, RZ, PT ;  /* 0x000000ffa000720c */ /* 0x000fe20003f05270 */
[----:B------:R-:W-:Y:S04]  /*7d00*/  BSSY.RECONVERGENT B0, `(.L_x_122) ;  /* 0x00000fd000007945 */ /* 0x000fe80003800200 */
[----:B------:R-:W2:Y:S02]  /*7d10*/  LDTM.x64 R4, tmem[UR4+0x40] ;  /* 0x00004004000479ee */ /* 0x000ea40008340000 */
[----:B------:R-:W-:Y:S04]  /*7d20*/  @P6 LEA R0, R0, UR44, 0x3 ;  /* 0x0000002c00006c11 */ /* 0x000fe8000f8e18ff */
[----:B------:R-:W-:Y:S04]  /*7d30*/  @P6 IADD3 R0, PT, PT, R0, 0x50, RZ ;  /* 0x0000005000006810 */ /* 0x000fe80007ffe0ff */
[----:B------:R-:W-:Y:S01]  /*7d40*/  @P6 PRMT R77, R77, 0x654, R0 ;  /* 0x000006544d4d6816 */ /* 0x000fe20000000000 */
[C---:B--2---:R-:W-:Y:S01]  /*7d50*/  FMUL R0, R70.reuse, R4 ;  /* 0x0000000446007220 */ /* 0x044fe20000400000 */
[C---:B------:R-:W-:Y:S01]  /*7d60*/  FMUL R2, R70.reuse, R5 ;  /* 0x0000000546027220 */ /* 0x040fe20000400000 */
[C---:B------:R-:W-:Y:S01]  /*7d70*/  FMUL R3, R70.reuse, R6 ;  /* 0x0000000646037220 */ /* 0x040fe20000400000 */
[C---:B------:R-:W-:Y:S01]  /*7d80*/  FMUL R7, R70.reuse, R7 ;  /* 0x0000000746077220 */ /* 0x040fe20000400000 */
[C---:B------:R-:W-:Y:S01]  /*7d90*/  FFMA R0, R73.reuse, R72, R0 ;  /* 0x0000004849007223 */ /* 0x040fe20000000000 */
[C---:B------:R-:W-:Y:S01]  /*7da0*/  FFMA R2, R73.reuse, R75, R2 ;  /* 0x0000004b49027223 */ /* 0x040fe20000000002 */
[--C-:B------:R-:W-:Y:S02]  /*7db0*/  HADD2.F32 R75, -RZ, R82.reuse.H0_H0 ;  /* 0x20000052ff4b7230 */ /* 0x100fe40000004100 */
[C---:B------:R-:W-:Y:S01]  /*7dc0*/  FFMA R3, R73.reuse, R74, R3 ;  /* 0x0000004a49037223 */ /* 0x040fe20000000003 */
[----:B------:R-:W-:Y:S01]  /*7dd0*/  FFMA R7, R73, R76, R7 ;  /* 0x0000004c49077223 */ /* 0x000fe20000000007 */
[----:B------:R-:W-:Y:S01]  /*7de0*/  FMUL R4, R70, R8 ;  /* 0x0000000846047220 */ /* 0x000fe20000400000 */
[----:B-1----:R-:W-:Y:S01]  /*7df0*/  F2FP.F16.F32.PACK_AB R92, R2, R0 ;  /* 0x00000000025c723e */ /* 0x002fe200000000ff */
[----:B------:R-:W-:Y:S02]  /*7e00*/  HADD2.F32 R72, -RZ, R82.H1_H1 ;  /* 0x30000052ff487230 */ /* 0x000fe40000004100 */
[C---:B------:R-:W-:Y:S01]  /*7e10*/  FMUL R5, R70.reuse, R9 ;  /* 0x0000000946057220 */ /* 0x040fe20000400000 */
[----:B------:R-:W-:Y:S01]  /*7e20*/  F2FP.F16.F32.PACK_AB R93, R7, R3 ;  /* 0x00000003075d723e */ /* 0x000fe200000000ff */
        /* <DEDUP_REMOVED lines=19> */
[----:B------:R1:W-:Y:S01]  /*7f60*/  STS.128 [R165+UR44+0x4400], R92 ;  /* 0x0044005ca5007988 */ /* 0x0003e20008000c2c */
        /* <DEDUP_REMOVED lines=8> */
[C---:B------:R-:W-:Y:S01]  /*7ff0*/  FMUL R14, R70.reuse, R18 ;  /* 0x00000012460e7220 */ /* 0x040fe20000400000 */
[----:B------:R-:W-:Y:S01]  /*8000*/  F2FP.F16.F32.PACK_AB R101, R15, R10 ;  /* 0x0000000a0f65723e */ /* 0x000fe200000000ff */
[C---:B------:R-:W-:Y:S01]  /*8010*/  FFMA R12, R73.reuse, R3, R12 ;  /* 0x00000003490c7223 */ /* 0x040fe2000000000c */
[--C-:B------:R-:W-:Y:S02]  /*8020*/  HADD2.F32 R3, -RZ, R91.reuse.H0_H0 ;  /* 0x2000005bff037230 */ /* 0x100fe40000004100 */
[C---:B------:R-:W-:Y:S01]  /*8030*/  FFMA R13, R73.reuse, R0, R13 ;  /* 0x00000000490d7223 */ /* 0x040fe2000000000d */
[----:B------:R-:W-:Y:S02]  /*8040*/  HADD2.F32 R2, -RZ, R91.H1_H1 ;  /* 0x3000005bff027230 */ /* 0x000fe40000004100 */
[C---:B------:R-:W-:Y:S01]  /*8050*/  FMUL R19, R70.reuse, R19 ;  /* 0x0000001346137220 */ /* 0x040fe20000400000 */
[--C-:B------:R-:W-:Y:S02]  /*8060*/  HADD2.F32 R75, -RZ, R96.reuse.H0_H0 ;  /* 0x20000060ff4b7230 */ /* 0x100fe40000004100 */
[----:B------:R-:W-:Y:S01]  /*8070*/  FFMA R14, R73, R3, R14 ;  /* 0x00000003490e7223 */ /* 0x000fe2000000000e */
[----:B------:R-:W-:Y:S01]  /*8080*/  F2FP.F16.F32.PACK_AB R102, R13, R12 ;  /* 0x0000000c0d66723e */ /* 0x000fe200000000ff */
        /* <DEDUP_REMOVED lines=38> */
[C---:B------:R-:W-:Y:S01]  /*82f0*/  FMUL R31, R70.reuse, R31 ;  /* 0x0000001f461f7220 */ /* 0x040fe20000400000 */
[----:B------:R3:W-:Y:S01]  /*8300*/  STS.128 [R164+0x4400], R108 ;  /* 0x0044006ca4007388 */ /* 0x0007e20000000c00 */
[--C-:B------:R-:W-:Y:S02]  /*8310*/  HADD2.F32 R3, -RZ, R106.reuse.H0_H0 ;  /* 0x2000006aff037230 */ /* 0x100fe40000004100 */
[----:B------:R-:W-:Y:S01]  /*8320*/  FFMA R26, R73, R0, R26 ;  /* 0x00000000491a7223 */ /* 0x000fe2000000001a */
[----:B------:R-:W-:Y:S01]  /*8330*/  HADD2.F32 R0, -RZ, R105.H1_H1 ;  /* 0x30000069ff007230 */ /* 0x000fe20000004100 */
[----:B------:R-:W-:Y:S01]  /*8340*/  F2FP.F16.F32.PACK_AB R116, R25, R24 ;  /* 0x000000181974723e */ /* 0x000fe200000000ff */
[C---:B------:R-:W-:Y:S01]  /*8350*/  FMUL R28, R70.reuse, R32 ;  /* 0x00000020461c7220 */ /* 0x040fe20000400000 */
[----:B------:R-:W-:Y:S02]  /*8360*/  HADD2.F32 R2, -RZ, R106.H1_H1 ;  /* 0x3000006aff027230 */ /* 0x000fe40000004100 */
[C---:B------:R-:W-:Y:S01]  /*8370*/  FMUL R29, R70.reuse, R33 ;  /* 0x00000021461d7220 */ /* 0x040fe20000400000 */
[--C-:B------:R-:W-:Y:S02]  /*8380*/  HADD2.F32 R75, -RZ, R107.reuse.H0_H0 ;  /* 0x2000006bff4b7230 */ /* 0x100fe40000004100 */
[C---:B------:R-:W-:Y:S01]  /*8390*/  FFMA R31, R73.reuse, R0, R31 ;  /* 0x00000000491f7223 */ /* 0x040fe2000000001f */
[C---:B------:R-:W-:Y:S01]  /*83a0*/  FFMA R28, R73.reuse, R3, R28 ;  /* 0x00000003491c7223 */ /* 0x040fe2000000001c */
[----:B------:R-:W-:Y:S01]  /*83b0*/  FFMA R29, R73, R2, R29 ;  /* 0x00000002491d7223 */ /* 0x000fe2000000001d */
[C---:B------:R-:W-:Y:S01]  /*83c0*/  FMUL R30, R70.reuse, R34 ;  /* 0x00000022461e7220 */ /* 0x040fe20000400000 */
[----:B------:R-:W-:Y:S01]  /*83d0*/  HADD2.F32 R72, -RZ, R107.H1_H1 ;  /* 0x3000006bff487230 */ /* 0x000fe20000004100 */
[----:B------:R-:W-:Y:S01]  /*83e0*/  F2FP.F16.F32.PACK_AB R117, R31, R26 ;  /* 0x0000001a1f75723e */ /* 0x000fe200000000ff */
        /* <DEDUP_REMOVED lines=16> */
[----:B-1----:R-:W-:Y:S01]  /*84f0*/  F2FP.F16.F32.PACK_AB R92, R33, R32 ;  /* 0x00000020215c723e */ /* 0x002fe200000000ff */
        /* <DEDUP_REMOVED lines=42> */
[--C-:B------:R-:W-:Y:S02]  /*87a0*/  HADD2.F32 R3, -RZ, R128.reuse.H0_H0 ;  /* 0x20000080ff037230 */ /* 0x100fe40000004100 */
[C---:B------:R-:W-:Y:S01]  /*87b0*/  FFMA R46, R73.reuse, R75, R46 ;  /* 0x0000004b492e7223 */ /* 0x040fe2000000002e */
[C---:B------:R-:W-:Y:S01]  /*87c0*/  FMUL R48, R70.reuse, R52 ;  /* 0x0000003446307220 */ /* 0x040fe20000400000 */
        /* <DEDUP_REMOVED lines=17> */
[C---:B------:R-:W-:Y:S01]  /*88e0*/  FFMA R52, R73.reuse, R0, R52 ;  /* 0x0000000049347223 */ /* 0x040fe20000000034 */
[C---:B------:R-:W-:Y:S01]  /*88f0*/  FFMA R53, R73.reuse, R2, R53 ;  /* 0x0000000249357223 */ /* 0x040fe20000000035 */
[----:B------:R-:W-:Y:S02]  /*8900*/  HADD2.F32 R0, -RZ, R131.H1_H1 ;  /* 0x30000083ff007230 */ /* 0x000fe40000004100 */
[----:B------:R-:W-:Y:S01]  /*8910*/  FFMA R54, R73, R3, R54 ;  /* 0x0000000349367223 */ /* 0x000fe20000000036 */
[C---:B------:R-:W-:Y:S01]  /*8920*/  FMUL R59, R70.reuse, R59 ;  /* 0x0000003b463b7220 */ /* 0x040fe20000400000 */
[--C-:B------:R-:W-:Y:S02]  /*8930*/  HADD2.F32 R3, -RZ, R136.reuse.H0_H0 ;  /* 0x20000088ff037230 */ /* 0x100fe40000004100 */
[C---:B------:R-:W-:Y:S01]  /*8940*/  FMUL R56, R70.reuse, R60 ;  /* 0x0000003c46387220 */ /* 0x040fe20000400000 */
[----:B------:R-:W-:Y:S02]  /*8950*/  HADD2.F32 R2, -RZ, R136.H1_H1 ;  /* 0x30000088ff027230 */ /* 0x000fe40000004100 */
[C---:B------:R-:W-:Y:S01]  /*8960*/  FMUL R57, R70.reuse, R61 ;  /* 0x0000003d46397220 */ /* 0x040fe20000400000 */
[--C-:B------:R-:W-:Y:S01]  /*8970*/  HADD2.F32 R75, -RZ, R137.reuse.H0_H0 ;  /* 0x20000089ff4b7230 */ /* 0x100fe20000004100 */
[----:B------:R-:W-:Y:S01]  /*8980*/  F2FP.F16.F32.PACK_AB R102, R45, R44 ;  /* 0x0000002c2d66723e */ /* 0x000fe200000000ff */
[C---:B------:R-:W-:Y:S01]  /*8990*/  FMUL R58, R70.reuse, R62 ;  /* 0x0000003e463a7220 */ /* 0x040fe20000400000 */
[----:B------:R-:W-:Y:S01]  /*89a0*/  F2FP.F16.F32.PACK_AB R103, R51, R46 ;  /* 0x0000002e3367723e */ /* 0x000fe200000000ff */
[C---:B------:R-:W-:Y:S01]  /*89b0*/  FFMA R59, R73.reuse, R0, R59 ;  /* 0x00000000493b7223 */ /* 0x040fe2000000003b */
[C---:B------:R-:W-:Y:S01]  /*89c0*/  FFMA R56, R73.reuse, R3, R56 ;  /* 0x0000000349387223 */ /* 0x040fe20000000038 */
[----:B------:R-:W-:Y:S02]  /*89d0*/  HADD2.F32 R0, -RZ, R137.H1_H1 ;  /* 0x30000089ff007230 */ /* 0x000fe40000004100 */
[C---:B------:R-:W-:Y:S01]  /*89e0*/  FFMA R57, R73.reuse, R2, R57 ;  /* 0x0000000249397223 */ /* 0x040fe20000000039 */
[----:B------:R1:W-:Y:S01]  /*89f0*/  STS.128 [R170+0x4400], R100 ;  /* 0x00440064aa007388 */ /* 0x0003e20000000c00 */
[C---:B------:R-:W-:Y:S01]  /*8a00*/  FMUL R63, R70.reuse, R63 ;  /* 0x0000003f463f7220 */ /* 0x040fe20000400000 */
[--C-:B------:R-:W-:Y:S02]  /*8a10*/  HADD2.F32 R3, -RZ, R138.reuse.H0_H0 ;  /* 0x2000008aff037230 */ /* 0x100fe40000004100 */
[C---:B------:R-:W-:Y:S01]  /*8a20*/  FFMA R58, R73.reuse, R75, R58 ;  /* 0x0000004b493a7223 */ /* 0x040fe2000000003a */
        /* <DEDUP_REMOVED lines=8> */
[----:B---3--:R-:W-:Y:S01]  /*8ab0*/  F2FP.F16.F32.PACK_AB R108, R49, R48 ;  /* 0x00000030316c723e */ /* 0x008fe200000000ff */
[----:B------:R-:W-:Y:S01]  /*8ac0*/  FFMA R60, R73, R3, R60 ;  /* 0x00000003493c7223 */ /* 0x000fe2000000003c */
[----:B------:R-:W-:Y:S01]  /*8ad0*/  F2FP.F16.F32.PACK_AB R109, R55, R50 ;  /* 0x00000032376d723e */ /* 0x000fe200000000ff */
[----:B------:R-:W-:Y:S01]  /*8ae0*/  FFMA R61, R73, R2, R61 ;  /* 0x00000002493d7223 */ /* 0x000fe2000000003d */
[----:B------:R-:W-:Y:S01]  /*8af0*/  F2FP.F16.F32.PACK_AB R110, R53, R52 ;  /* 0x00000034356e723e */ /* 0x000fe200000000ff */
[----:B------:R-:W-:Y:S01]  /*8b00*/  FFMA R62, R73, R75, R62 ;  /* 0x0000004b493e7223 */ /* 0x000fe2000000003e */
[----:B------:R-:W-:Y:S01]  /*8b10*/  F2FP.F16.F32.PACK_AB R111, R59, R54 ;  /* 0x000000363b6f723e */ /* 0x000fe200000000ff */
[----:B------:R-:W-:Y:S01]  /*8b20*/  FFMA R67, R73, R72, R67 ;  /* 0x0000004849437223 */ /* 0x000fe20000000043 */
[----:B----4-:R-:W-:Y:S02]  /*8b30*/  F2FP.F16.F32.PACK_AB R116, R57, R56 ;  /* 0x000000383974723e */ /* 0x010fe400000000ff */
[----:B------:R-:W-:Y:S01]  /*8b40*/  F2FP.F16.F32.PACK_AB R117, R63, R58 ;  /* 0x0000003a3f75723e */ /* 0x000fe200000000ff */
[----:B------:R1:W-:Y:S01]  /*8b50*/  STS.128 [R153+0x4400], R108 ;  /* 0x0044006c99007388 */ /* 0x0003e20000000c00 */
[----:B------:R-:W-:Y:S02]  /*8b60*/  F2FP.F16.F32.PACK_AB R118, R61, R60 ;  /* 0x0000003c3d76723e */ /* 0x000fe400000000ff */
[----:B------:R-:W-:Y:S02]  /*8b70*/  F2FP.F16.F32.PACK_AB R119, R67, R62 ;  /* 0x0000003e4377723e */ /* 0x000fe400000000ff */
[----:B------:R-:W-:Y:S02]  /*8b80*/  LEA R0, R78, UR44, 0x3 ;  /* 0x0000002c4e007c11 */ /* 0x000fe4000f8e18ff */
[----:B------:R-:W-:Y:S01]  /*8b90*/  @P6 SHF.L.U32 R3, R157, 0x1f, RZ ;  /* 0x0000001f9d036819 */ /* 0x000fe200000006ff */
        /* <DEDUP_REMOVED lines=10> */
[----:B------:R-:W-:Y:S02]  /*8c40*/  UIADD3 UR9, UPT, UPT, UR49, 0x40, URZ ;  /* 0x0000004031097890 */ /* 0x000fe4000fffe0ff */
[----:B------:R-:W-:Y:S01]  /*8c50*/  UIADD3 UR8, UPT, UPT, UR44, 0x4400, URZ ;  /* 0x000044002c087890 */ /* 0x000fe2000fffe0ff */
[----:B------:R-:W-:Y:S01]  /*8c60*/  UMOV UR10, UR50 ;  /* 0x00000032000a7c82 */ /* 0x000fe20008000000 */
[----:B------:R-:W-:Y:S01]  /*8c70*/  UMOV UR11, UR36 ;  /* 0x00000024000b7c82 */ /* 0x000fe20008000000 */
[----:B--2---:R-:W-:Y:S04]  /*8c80*/  UIADD3 UR4, UP0, UPT, UR6, 0x680, URZ ;  /* 0x0000068006047890 */ /* 0x004fe8000ff1e0ff */
[----:B------:R-:W-:Y:S09]  /*8c90*/  UIADD3.X UR5, UPT, UPT, URZ, UR7, URZ, UP0, !UPT ;  /* 0x00000007ff057290 */ /* 0x000ff200087fe4ff */
[----:B------:R2:W-:Y:S01]  /*8ca0*/  UTMASTG.3D [UR8], [UR4] ;  /* 0x00000008040073b5 */ /* 0x0005e20008010000 */
[----:B------:R0:W-:Y:S01]  /*8cb0*/  UTMACMDFLUSH ;  /* 0x00000000000079b7 */ /* 0x0001e20000000000 */
[----:B--2---:R-:W-:Y:S04]  /*8cc0*/  DEPBAR.LE SB0, 0x1 ;  /* 0x000080400000791a */ /* 0x004fe80000000000 */
.L_x_123:
[----:B------:R-:W-:Y:S05]  /*8cd0*/  BSYNC.RECONVERGENT B0 ;  /* 0x0000000000007941 */ /* 0x000fea0003800200 */
.L_x_122:
[----:B------:R-:W-:Y:S01]  /*8ce0*/  BAR.SYNC.DEFER_BLOCKING 0x1, 0x80 ;  /* 0x0042000000007b1d */ /* 0x000fe20000010000 */
[----:B------:R-:W-:Y:S04]  /*8cf0*/  UIADD3 UR4, UPT, UPT, UR46, 0x1, URZ ;  /* 0x000000012e047890 */ /* 0x000fe8000fffe0ff */
[----:B------:R-:W-:Y:S04]  /*8d00*/  UISETP.NE.AND UP0, UPT, UR4, 0x4, UPT ;  /* 0x000000040400788c */ /* 0x000fe8000bf05270 */
[----:B------:R-:W-:Y:S01]  /*8d10*/  USEL UR45, UR4, URZ, UP0 ;  /* 0x000000ff042d7287 */ /* 0x000fe20008000000 */
[----:B------:R2:W-:Y:S01]  /*8d20*/  @P6 SYNCS.ARRIVE.TRANS64.RED.A1T0 RZ, [R77+URZ], RZ ;  /* 0x000000ff4dff69a7 */ /* 0x0005e200081004ff */
[----:B------:R-:W-:Y:S01]  /*8d30*/  BSSY B1, `(.L_x_124) ;  /* 0x0000020000017945 */ /* 0x000fe20003800000 */
[----:B------:R-:W3:Y:S02]  /*8d40*/  @P6 SYNCS.PHASECHK.TRANS64.TRYWAIT P0, [R0+URZ+0x30], R3 ;  /* 0x00003003000065a7 */ /* 0x000ee400080011ff */
[----:B---3--:R-:W-:Y:S01]  /*8d50*/  @P6 SEL R84, RZ, 0x1, !P0 ;  /* 0x00000001ff546807 */ /* 0x008fe20004000000 */
[----:B--2---:R-:W-:Y:S06]  /*8d60*/  @!P6 BRA `(.L_x_125) ;  /* 0x000000000070e947 */ /* 0x004fec0003800000 */
[----:B------:R-:W-:Y:S01]  /*8d70*/  ISETP.NE.AND P1, PT, R86, RZ, PT ;  /* 0x000000ff5600720c */ /* 0x000fe20003f25270 */
[----:B------:R-:W-:Y:S01]  /*8d80*/  BSSY B0, `(.L_x_126) ;  /* 0x000000b000007945 */ /* 0x000fe20003800000 */
[----:B------:R-:W-:Y:S11]  /*8d90*/  ISETP.NE.AND P0, PT, R84, RZ, PT ;  /* 0x000000ff5400720c */ /* 0x000ff60003f05270 */
[----:B------:R-:W-:Y:S05]  /*8da0*/  @P1 IMAD R5, R78, 0x4000, R165 ;  /* 0x000040004e051824 */ /* 0x000fea00078e02a5 */
[----:B------:R-:W-:Y:S04]  /*8db0*/  @P1 IADD3 R6, PT, PT, R5, UR44, RZ ;  /* 0x0000002c05061c10 */ /* 0x000fe8000fffe0ff */
[----:B------:R-:W-:Y:S01]  /*8dc0*/  @P1 IADD3 R4, PT, PT, R85, R6, RZ ;  /* 0x0000000655041210 */ /* 0x000fe20007ffe0ff */
[--C-:B------:R-:W-:Y:S02]  /*8dd0*/  @P1 IMAD.IADD R2, R79, 0x1, R6.reuse ;  /* 0x000000014f021824 */ /* 0x100fe400078e0206 */
[----:B------:R-:W-:Y:S01]  /*8de0*/  @P1 IMAD.IADD R3, R87, 0x1, R6 ;  /* 0x0000000157031824 */ /* 0x000fe200078e0206 */
[----:B------:R-:W-:Y:S06]  /*8df0*/  @P0 BRA `(.L_x_127) ;  /* 0x00000000000c0947 */ /* 0x000fec0003800000 */
[----:B------:R-:W-:Y:S04]  /*8e00*/  SHF.L.U32 R7, R157, 0x1f, RZ ;  /* 0x0000001f9d077819 */ /* 0x000fe800000006ff */
[----:B------:R-:W2:Y:S02]  /*8e10*/  SYNCS.PHASECHK.TRANS64.TRYWAIT P0, [R0+URZ+0x30], R7 ;  /* 0x00003007000075a7 */ /* 0x000ea400080011ff */
[----:B--2---:R-:W-:Y:S05]  /*8e20*/  @!P0 BRA `(.L_x_128) ;  /* 0x00000034005c8947 */ /* 0x004fea0003800000 */
.L_x_127:
[----:B------:R-:W-:Y:S05]  /*8e30*/  BSYNC B0 ;  /* 0x0000000000007941 */ /* 0x000fea0003800000 */
.L_x_126:
        /* <DEDUP_REMOVED lines=15> */
.L_x_125:
[----:B------:R-:W-:Y:S05]  /*8f30*/  BSYNC B1 ;  /* 0x0000000000017941 */ /* 0x000fea0003800000 */
.L_x_124:
[----:B---3--:R-:W-:Y:S05]  /*8f40*/  VIADD R0, R71, 0x80 ;  /* 0x0000008047007836 */ /* 0x008fea0000000000 */
[----:B------:R-:W-:Y:S04]  /*8f50*/  SHF.R.U32.HI R0, RZ, 0x15, R0 ;  /* 0x00000015ff007819 */ /* 0x000fe80000011600 */
[----:B------:R-:W-:Y:S11]  /*8f60*/  LOP3.LUT P0, RZ, R0, 0x3, R147, 0x48, !PT ;  /* 0x0000000300ff7812 */ /* 0x000ff60007804893 */
[----:B------:R-:W-:Y:S02]  /*8f70*/  @!UPT UIADD3 URZ, UPT, UPT, URZ, URZ, URZ ;  /* 0x000000fffffff290 */ /* 0x000fe4000fffe0ff */
[----:B------:R-:W-:Y:S05]  /*8f80*/  @!P0 BRA `(.L_x_129) ;  /* 0x0000000000408947 */ /* 0x000fea0003800000 */
[----:B------:R-:W3:Y:S01]  /*8f90*/  LDCU.64 UR8, c[0x4][0x70] ;  /* 0x01000e00ff0877ac */ /* 0x000ee20008000a00 */
[----:B------:R-:W-:Y:S01]  /*8fa0*/  MOV R3, 0x0 ;  /* 0x0000000000037802 */ /* 0x000fe20000000f00 */
[----:B------:R-:W-:Y:S02]  /*8fb0*/  HFMA2 R12, -RZ, RZ, 0, 5.9604644775390625e-08 ;  /* 0x00000001ff0c7431 */ /* 0x000fe400000001ff */
[----:B------:R-:W-:Y:S02]  /*8fc0*/  IMAD.MOV.U32 R8, RZ, RZ, 0x192 ;  /* 0x00000192ff087424 */ /* 0x000fe400078e00ff */
[----:B------:R-:W-:Y:S01]  /*8fd0*/  IMAD.MOV.U32 R13, RZ, RZ, RZ ;  /* 0x000000ffff0d7224 */ /* 0x000fe200078e00ff */
[----:B------:R-:W5:Y:S01]  /*8fe0*/  LDCU.64 UR6, c[0x4][0x78] ;  /* 0x01000f00ff0677ac */ /* 0x000f620008000a00 */
[----:B------:R-:W1:Y:S01]  /*8ff0*/  LDC.64 R2, c[0x4][R3] ;  /* 0x0100000003027b82 */ /* 0x000e620000000a00 */
[----:B------:R-:W2:Y:S01]  /*9000*/  LDCU.64 UR4, c[0x4][0x10] ;  /* 0x01000200ff0477ac */ /* 0x000ea20008000a00 */
[----:B---3--:R-:W-:Y:S01]  /*9010*/  MOV R5, UR9 ;  /* 0x0000000900057c02 */ /* 0x008fe20008000f00 */
[----:B------:R-:W-:Y:S01]  /*9020*/  IMAD.U32 R4, RZ, RZ, UR8 ;  /* 0x00000008ff047e24 */ /* 0x000fe2000f8e00ff */
[----:B-----5:R-:W-:Y:S01]  /*9030*/  MOV R7, UR7 ;  /* 0x0000000700077c02 */ /* 0x020fe20008000f00 */
[----:B------:R-:W-:Y:S01]  /*9040*/  IMAD.U32 R6, RZ, RZ, UR6 ;  /* 0x00000006ff067e24 */ /* 0x000fe2000f8e00ff */
[----:B--2---:R-:W-:Y:S01]  /*9050*/  MOV R11, UR5 ;  /* 0x00000005000b7c02 */ /* 0x004fe20008000f00 */
[----:B------:R-:W-:Y:S02]  /*9060*/  IMAD.U32 R10, RZ, RZ, UR4 ;  /* 0x00000004ff0a7e24 */ /* 0x000fe4000f8e00ff */
[----:B------:R-:W-:Y:S07]  /*9070*/  LEPC R20, `(.L_x_129) ;  /* 0x000000001014794e */ /* 0x000fee0000000000 */
[----:B-1--4-:R-:W-:Y:S05]  /*9080*/  CALL.ABS.NOINC R2 ;  /* 0x0000000002007343 */ /* 0x012fea0003c00000 */
.L_x_129:
[----:B------:R-:W-:Y:S05]  /*9090*/  WARPSYNC.ALL ;  /* 0x0000000000007948 */ /* 0x000fea0003800000 */
[----:B------:R-:W-:Y:S01]  /*90a0*/  R2UR UR4, R71 ;  /* 0x00000000470472ca */ /* 0x000fe200000e0000 */
[--C-:B----4-:R-:W-:Y:S01]  /*90b0*/  HADD2.F32 R72, -RZ, R80.reuse.H0_H0 ;  /* 0x20000050ff487230 */ /* 0x110fe20000004100 */
[----:B------:R-:W-:Y:S01]  /*90c0*/  ISETP.NE.AND P6, PT, R163, RZ, PT ;  /* 0x000000ffa300720c */ /* 0x000fe20003fc5270 */
[----:B------:R-:W-:Y:S01]  /*90d0*/  HADD2.F32 R75, -RZ, R80.H1_H1 ;  /* 0x30000050ff4b7230 */ /* 0x000fe20000004100 */
[----:B------:R-:W-:Y:S01]  /*90e0*/  MOV R3, UR45 ;  /* 0x0000002d00037c02 */ /* 0x000fe20008000f00 */
[----:B------:R-:W-:Y:S01]  /*90f0*/  BSSY.RECONVERGENT B0, `(.L_x_130) ;  /* 0x0000101000007945 */ /* 0x000fe20003800200 */
[----:B------:R-:W-:Y:S02]  /*9100*/  MOV R74, UR47 ;  /* 0x0000002f004a7c02 */ /* 0x000fe40008000f00 */
[----:B------:R-:W-:Y:S05]  /*9110*/  ISETP.NE.AND P0, PT, R160, RZ, PT ;  /* 0x000000ffa000720c */ /* 0x000fea0003f05270 */
[----:B------:R-:W3:Y:S02]  /*9120*/  LDTM.x64 R4, tmem[UR4+0x80] ;  /* 0x00008004000479ee */ /* 0x000ee40008340000 */
[----:B------:R-:W-:Y:S04]  /*9130*/  @P6 LEA R3, R3, UR44, 0x3 ;  /* 0x0000002c03036c11 */ /* 0x000fe8000f8e18ff */
[----:B------:R-:W-:Y:S04]  /*9140*/  @P6 IADD3 R3, PT, PT, R3, 0x50, RZ ;  /* 0x0000005003036810 */ /* 0x000fe80007ffe0ff */
[----:B------:R-:W-:Y:S01]  /*9150*/  @P6 PRMT R74, R74, 0x654, R3 ;  /* 0x000006544a4a6816 */ /* 0x000fe20000000003 */
[C---:B---3--:R-:W-:Y:S01]  /*9160*/  FMUL R0, R70.reuse, R4 ;  /* 0x0000000446007220 */ /* 0x048fe20000400000 */
[C---:B------:R-:W-:Y:S01]  /*9170*/  FMUL R3, R70.reuse, R6 ;  /* 0x0000000646037220 */ /* 0x040fe20000400000 */
[C---:B------:R-:W-:Y:S01]  /*9180*/  FMUL R4, R70.reuse, R8 ;  /* 0x0000000846047220 */ /* 0x040fe20000400000 */
[C---:B------:R-:W-:Y:S01]  /*9190*/  FMUL R6, R70.reuse, R10 ;  /* 0x0000000a46067220 */ /* 0x040fe20000400000 */
[C---:B------:R-:W-:Y:S01]  /*91a0*/  FFMA R0, R73.reuse, R72, R0 ;  /* 0x0000004849007223 */ /* 0x040fe20000000000 */
[C---:B------:R-:W-:Y:S01]  /*91b0*/  FMUL R8, R70.reuse, R12 ;  /* 0x0000000c46087220 */ /* 0x040fe20000400000 */
        /* <DEDUP_REMOVED lines=38> */
[--C-:B------:R-:W-:Y:S02]  /*9420*/  HADD2.F32 R64, -RZ, R81.reuse.H0_H0 ;  /* 0x20000051ff407230 */ /* 0x100fe40000004100 */
[C---:B------:R-:W-:Y:S01]  /*9430*/  FMUL R49, R70.reuse, R53 ;  /* 0x0000003546317220 */ /* 0x040fe20000400000 */
[C---:B------:R-:W-:Y:S01]  /*9440*/  FMUL R62, R70.reuse, R66 ;  /* 0x00000042463e7220 */ /* 0x040fe20000400000 */
[----:B------:R-:W-:Y:S02]  /*9450*/  HADD2.F32 R66, -RZ, R81.H1_H1 ;  /* 0x30000051ff427230 */ /* 0x000fe40000004100 */
[C---:B------:R-:W-:Y:S01]  /*9460*/  FMUL R53, R70.reuse, R57 ;  /* 0x0000003946357220 */ /* 0x040fe20000400000 */
[C---:B------:R-:W-:Y:S01]  /*9470*/  FMUL R7, R70.reuse, R7 ;  /* 0x0000000746077220 */ /* 0x040fe20000400000 */
[C---:B------:R-:W-:Y:S01]  /*9480*/  FMUL R57, R70.reuse, R61 ;  /* 0x0000003d46397220 */ /* 0x040fe20000400000 */
[----:B------:R-:W-:Y:S01]  /*9490*/  FMUL R61, R70, R65 ;  /* 0x00000041463d7220 */ /* 0x000fe20000400000 */
[--C-:B------:R-:W-:Y:S02]  /*94a0*/  HADD2.F32 R65, -RZ, R82.reuse.H0_H0 ;  /* 0x20000052ff417230 */ /* 0x100fe40000004100 */
[C---:B------:R-:W-:Y:S01]  /*94b0*/  FFMA R2, R73.reuse, R75, R2 ;  /* 0x0000004b49027223 */ /* 0x040fe20000000002 */
[C---:B------:R-:W-:Y:S01]  /*94c0*/  FFMA R3, R73.reuse, R64, R3 ;  /* 0x0000004049037223 */ /* 0x040fe20000000003 */
[----:B------:R-:W-:Y:S02]  /*94d0*/  HADD2.F32 R64, -RZ, R82.H1_H1 ;  /* 0x30000052ff407230 */ /* 0x000fe40000004100 */
[C---:B------:R-:W-:Y:S01]  /*94e0*/  FFMA R7, R73.reuse, R66, R7 ;  /* 0x0000004249077223 */ /* 0x040fe20000000007 */
[----:B------:R-:W-:Y:S01]  /*94f0*/  FFMA R4, R73, R65, R4 ;  /* 0x0000004149047223 */ /* 0x000fe20000000004 */
[--C-:B------:R-:W-:Y:S01]  /*9500*/  HADD2.F32 R65, -RZ, R83.reuse.H0_H0 ;  /* 0x20000053ff417230 */ /* 0x100fe20000004100 */
[----:B-1----:R-:W-:Y:S01]  /*9510*/  F2FP.F16.F32.PACK_AB R92, R2, R0 ;  /* 0x00000000025c723e */ /* 0x002fe200000000ff */
[----:B------:R-:W-:Y:S01]  /*9520*/  HADD2.F32 R0, -RZ, R83.H1_H1 ;  /* 0x30000053ff007230 */ /* 0x000fe20000004100 */
[----:B------:R-:W-:Y:S01]  /*9530*/  F2FP.F16.F32.PACK_AB R93, R7, R3 ;  /* 0x00000003075d723e */ /* 0x000fe200000000ff */
[--C-:B--2---:R-:W-:Y:S02]  /*9540*/  HADD2.F32 R3, -RZ, R88.reuse.H0_H0 ;  /* 0x20000058ff037230 */ /* 0x104fe40000004100 */
[C---:B------:R-:W-:Y:S01]  /*9550*/  FMUL R11, R70.reuse, R11 ;  /* 0x0000000b460b7220 */ /* 0x040fe20000400000 */
[----:B------:R-:W-:Y:S02]  /*9560*/  HADD2.F32 R2, -RZ, R88.H1_H1 ;  /* 0x30000058ff027230 */ /* 0x000fe40000004100 */
[C---:B------:R-:W-:Y:S01]  /*9570*/  FFMA R5, R73.reuse, R64, R5 ;  /* 0x0000004049057223 */ /* 0x040fe20000000005 */
[C---:B------:R-:W-:Y:S01]  /*9580*/  FFMA R6, R73.reuse, R65, R6 ;  /* 0x0000004149067223 */ /* 0x040fe20000000006 */
[C---:B------:R-:W-:Y:S01]  /*9590*/  FFMA R11, R73.reuse, R0, R11 ;  /* 0x00000000490b7223 */ /* 0x040fe2000000000b */
[--C-:B------:R-:W-:Y:S02]  /*95a0*/  HADD2.F32 R0, -RZ, R89.reuse.H0_H0 ;  /* 0x20000059ff007230 */ /* 0x100fe40000004100 */
[C---:B------:R-:W-:Y:S01]  /*95b0*/  FFMA R8, R73.reuse, R3, R8 ;  /* 0x0000000349087223 */ /* 0x040fe20000000008 */
[--C-:B------:R-:W-:Y:S02]  /*95c0*/  HADD2.F32 R3, -RZ, R90.reuse.H0_H0 ;  /* 0x2000005aff037230 */ /* 0x100fe40000004100 */
[C---:B------:R-:W-:Y:S01]  /*95d0*/  FFMA R9, R73.reuse, R2, R9 ;  /* 0x0000000249097223 */ /* 0x040fe20000000009 */
[----:B------:R-:W-:Y:S02]  /*95e0*/  HADD2.F32 R2, -RZ, R89.H1_H1 ;  /* 0x30000059ff027230 */ /* 0x000fe40000004100 */
[C---:B------:R-:W-:Y:S01]  /*95f0*/  FMUL R15, R70.reuse, R15 ;  /* 0x0000000f460f7220 */ /* 0x040fe20000400000 */
[----:B------:R-:W-:Y:S01]  /*9600*/  FFMA R10, R73, R0, R10 ;  /* 0x00000000490a7223 */ /* 0x000fe2000000000a */
[----:B------:R-:W-:Y:S01]  /*9610*/  HADD2.F32 R0, -RZ, R90.H1_H1 ;  /* 0x3000005aff007230 */ /* 0x000fe20000004100 */
[----:B------:R-:W-:Y:S01]  /*9620*/  F2FP.F16.F32.PACK_AB R94, R5, R4 ;  /* 0x00000004055e723e */ /* 0x000fe200000000ff */
[--C-:B------:R-:W-:Y:S02]  /*9630*/  HADD2.F32 R5, -RZ, R96.reuse.H0_H0 ;  /* 0x20000060ff057230 */ /* 0x100fe40000004100 */
[C---:B------:R-:W-:Y:S01]  /*9640*/  FFMA R15, R73.reuse, R2, R15 ;  /* 0x00000002490f7223 */ /* 0x040fe2000000000f */
[--C-:B------:R-:W-:Y:S02]  /*9650*/  HADD2.F32 R2, -RZ, R91.reuse.H1_H1 ;  /* 0x3000005bff027230 */ /* 0x100fe40000004100 */
[C---:B------:R-:W-:Y:S01]  /*9660*/  FFMA R12, R73.reuse, R3, R12 ;  /* 0x00000003490c7223 */ /* 0x040fe2000000000c */
[----:B------:R-:W-:Y:S02]  /*9670*/  HADD2.F32 R3, -RZ, R91.H0_H0 ;  /* 0x2000005bff037230 */ /* 0x000fe40000004100 */
[C---:B------:R-:W-:Y:S01]  /*9680*/  FMUL R19, R70.reuse, R19 ;  /* 0x0000001346137220 */ /* 0x040fe20000400000 */
[----:B------:R-:W-:Y:S02]  /*9690*/  HADD2.F32 R4, -RZ, R99.H1_H1 ;  /* 0x30000063ff047230 */ /* 0x000fe40000004100 */
[C---:B------:R-:W-:Y:S01]  /*96a0*/  FFMA R13, R73.reuse, R0, R13 ;  /* 0x00000000490d7223 */ /* 0x040fe2000000000d */
[----:B------:R-:W-:Y:S02]  /*96b0*/  HADD2.F32 R0, -RZ, R96.H1_H1 ;  /* 0x30000060ff007230 */ /* 0x000fe40000004100 */
[C---:B------:R-:W-:Y:S01]  /*96c0*/  FFMA R14, R73.reuse, R3, R14 ;  /* 0x00000003490e7223 */ /* 0x040fe2000000000e */
[--C-:B------:R-:W-:Y:S02]  /*96d0*/  HADD2.F32 R3, -RZ, R98.reuse.H0_H0 ;  /* 0x20000062ff037230 */ /* 0x100fe40000004100 */
[C---:B------:R-:W-:Y:S01]  /*96e0*/  FFMA R19, R73.reuse, R2, R19 ;  /* 0x0000000249137223 */ /* 0x040fe20000000013 */
[----:B------:R-:W-:Y:S02]  /*96f0*/  HADD2.F32 R2, -RZ, R97.H0_H0 ;  /* 0x20000061ff027230 */ /* 0x000fe40000004100 */
[C---:B------:R-:W-:Y:S01]  /*9700*/  FFMA R16, R73.reuse, R5, R16 ;  /* 0x0000000549107223 */ /* 0x040fe20000000010 */
[----:B------:R-:W-:Y:S02]  /*9710*/  HADD2.F32 R5, -RZ, R99.H0_H0 ;  /* 0x20000063ff057230 */ /* 0x000fe40000004100 */
[C---:B------:R-:W-:Y:S01]  /*9720*/  FFMA R17, R73.reuse, R0, R17 ;  /* 0x0000000049117223 */ /* 0x040fe20000000011 */
[----:B------:R-:W-:Y:S02]  /*9730*/  HADD2.F32 R0, -RZ, R97.H1_H1 ;  /* 0x30000061ff007230 */ /* 0x000fe40000004100 */
[C---:B------:R-:W-:Y:S01]  /*9740*/  FMUL R23, R70.reuse, R23 ;  /* 0x0000001746177220 */ /* 0x040fe20000400000 */
[C---:B------:R-:W-:Y:S01]  /*9750*/  FFMA R18, R73.reuse, R2, R18 ;  /* 0x0000000249127223 */ /* 0x040fe20000000012 */
[----:B------:R-:W-:Y:S02]  /*9760*/  HADD2.F32 R2, -RZ, R98.H1_H1 ;  /* 0x30000062ff027230 */ /* 0x000fe40000004100 */
[C---:B------:R-:W-:Y:S01]  /*9770*/  FMUL R27, R70.reuse, R27 ;  /* 0x0000001b461b7220 */ /* 0x040fe20000400000 */
[C---:B------:R-:W-:Y:S01]  /*9780*/  FFMA R23, R73.reuse, R0, R23 ;  /* 0x0000000049177223 */ /* 0x040fe20000000017 */
[----:B------:R-:W-:Y:S02]  /*9790*/  HADD2.F32 R0, -RZ, R104.H0_H0 ;  /* 0x20000068ff007230 */ /* 0x000fe40000004100 */
[C---:B------:R-:W-:Y:S01]  /*97a0*/  FFMA R20, R73.reuse, R3, R20 ;  /* 0x0000000349147223 */ /* 0x040fe20000000014 */
[----:B------:R-:W-:Y:S02]  /*97b0*/  HADD2.F32 R3, -RZ, R106.H0_H0 ;  /* 0x2000006aff037230 */ /* 0x000fe40000004100 */
[C---:B------:R-:W-:Y:S01]  /*97c0*/  FFMA R21, R73.reuse, R2, R21 ;  /* 0x0000000249157223 */ /* 0x040fe20000000015 */
[C---:B------:R-:W-:Y:S01]  /*97d0*/  FFMA R22, R73.reuse, R5, R22 ;  /* 0x0000000549167223 */ /* 0x040fe20000000016 */
[C---:B------:R-:W-:Y:S01]  /*97e0*/  FFMA R27, R73.reuse, R4, R27 ;  /* 0x00000004491b7223 */ /* 0x040fe2000000001b */
[C---:B------:R-:W-:Y:S01]  /*97f0*/  FFMA R24, R73.reuse, R0, R24 ;  /* 0x0000000049187223 */ /* 0x040fe20000000018 */
[----:B------:R-:W-:Y:S02]  /*9800*/  HADD2.F32 R2, -RZ, R104.H1_H1 ;  /* 0x30000068ff027230 */ /* 0x000fe40000004100 */
[C---:B------:R-:W-:Y:S01]  /*9810*/  FMUL R31, R70.reuse, R31 ;  /* 0x0000001f461f7220 */ /* 0x040fe20000400000 */
[----:B------:R-:W-:Y:S02]  /*9820*/  HADD2.F32 R0, -RZ, R105.H0_H0 ;  /* 0x20000069ff007230 */ /* 0x000fe40000004100 */
[C---:B------:R-:W-:Y:S01]  /*9830*/  FMUL R35, R70.reuse, R35 ;  /* 0x0000002346237220 */ /* 0x040fe20000400000 */
[----:B------:R-:W-:Y:S02]  /*9840*/  HADD2.F32 R5, -RZ, R107.H0_H0 ;  /* 0x2000006bff057230 */ /* 0x000fe40000004100 */
[C---:B------:R-:W-:Y:S01]  /*9850*/  FFMA R25, R73.reuse, R2, R25 ;  /* 0x0000000249197223 */ /* 0x040fe20000000019 */
[----:B------:R-:W-:Y:S02]  /*9860*/  HADD2.F32 R2, -RZ, R106.H1_H1 ;  /* 0x3000006aff027230 */ /* 0x000fe40000004100 */
[----:B------:R-:W-:Y:S01]  /*9870*/  FFMA R26, R73, R0, R26 ;  /* 0x00000000491a7223 */ /* 0x000fe2000000001a */
[----:B------:R-:W-:Y:S02]  /*9880*/  HADD2.F32 R0, -RZ, R105.H1_H1 ;  /* 0x30000069ff007230 */ /* 0x000fe40000004100 */
[C---:B------:R-:W-:Y:S01]  /*9890*/  FMUL R39, R70.reuse, R39 ;  /* 0x0000002746277220 */ /* 0x040fe20000400000 */
[----:B------:R-:W-:Y:S01]  /*98a0*/  HADD2.F32 R4, -RZ, R107.H1_H1 ;  /* 0x3000006bff047230 */ /* 0x000fe20000004100 */
[----:B------:R-:W-:Y:S01]  /*98b0*/  F2FP.F16.F32.PACK_AB R95, R11, R6 ;  /* 0x000000060b5f723e */ /* 0x000fe200000000ff */
[C---:B------:R-:W-:Y:S01]  /*98c0*/  FMUL R43, R70.reuse, R43 ;  /* 0x0000002b462b7220 */ /* 0x040fe20000400000 */
[C---:B------:R-:W-:Y:S01]  /*98d0*/  FFMA R31, R73.reuse, R0, R31 ;  /* 0x00000000491f7223 */ /* 0x040fe2000000001f */
[--C-:B------:R-:W-:Y:S02]  /*98e0*/  HADD2.F32 R0, -RZ, R112.reuse.H0_H0 ;  /* 0x20000070ff007230 */ /* 0x100fe40000004100 */
[C---:B------:R-:W-:Y:S01]  /*98f0*/  FFMA R28, R73.reuse, R3, R28 ;  /* 0x00000003491c7223 */ /* 0x040fe2000000001c */
[----:B------:R1:W-:Y:S01]  /*9900*/  STS.128 [R165+UR44+0x8400], R92 ;  /* 0x0084005ca5007988 */ /* 0x0003e20008000c2c */
[C---:B------:R-:W-:Y:S01]  /*9910*/  FFMA R29, R73.reuse, R2, R29 ;  /* 0x00000002491d7223 */ /* 0x040fe2000000001d */
[C---:B------:R-:W-:Y:S01]  /*9920*/  FFMA R30, R73.reuse, R5, R30 ;  /* 0x00000005491e7223 */ /* 0x040fe2000000001e */
[C---:B------:R-:W-:Y:S01]  /*9930*/  FFMA R35, R73.reuse, R4, R35 ;  /* 0x0000000449237223 */ /* 0x040fe20000000023 */
[----:B------:R-:W-:Y:S02]  /*9940*/  HADD2.F32 R2, -RZ, R112.H1_H1 ;  /* 0x30000070ff027230 */ /* 0x000fe40000004100 */
[----:B------:R-:W-:Y:S01]  /*9950*/  FFMA R32, R73, R0, R32 ;  /* 0x0000000049207223 */ /* 0x000fe20000000020 */
[--C-:B------:R-:W-:Y:S01]  /*9960*/  HADD2.F32 R3, -RZ, R113.reuse.H0_H0 ;  /* 0x20000071ff037230 */ /* 0x100fe20000004100 */
[----:B------:R-:W-:Y:S01]  /*9970*/  F2FP.F16.F32.PACK_AB R8, R9, R8 ;  /* 0x000000080908723e */ /* 0x000fe200000000ff */
[----:B------:R-:W-:Y:S02]  /*9980*/  HADD2.F32 R0, -RZ, R113.H1_H1 ;  /* 0x30000071ff007230 */ /* 0x000fe40000004100 */
[C---:B------:R-:W-:Y:S01]  /*9990*/  FFMA R33, R73.reuse, R2, R33 ;  /* 0x0000000249217223 */ /* 0x040fe20000000021 */
[--C-:B------:R-:W-:Y:S02]  /*99a0*/  HADD2.F32 R5, -RZ, R115.reuse.H0_H0 ;  /* 0x20000073ff057230 */ /* 0x100fe40000004100 */
[C---:B------:R-:W-:Y:S01]  /*99b0*/  FFMA R34, R73.reuse, R3, R34 ;  /* 0x0000000349227223 */ /* 0x040fe20000000022 */
[--C-:B------:R-:W-:Y:S02]  /*99c0*/  HADD2.F32 R3, -RZ, R114.reuse.H0_H0 ;  /* 0x20000072ff037230 */ /* 0x100fe40000004100 */
[----:B------:R-:W-:Y:S01]  /*99d0*/  FFMA R39, R73, R0, R39 ;  /* 0x0000000049277223 */ /* 0x000fe20000000027 */
[----:B------:R-:W-:Y:S01]  /*99e0*/  HADD2.F32 R0, -RZ, R114.H1_H1 ;  /* 0x30000072ff007230 */ /* 0x000fe20000004100 */
[----:B------:R-:W-:Y:S01]  /*99f0*/  F2FP.F16.F32.PACK_AB R9, R15, R10 ;  /* 0x0000000a0f09723e */ /* 0x000fe200000000ff */
[----:B------:R-:W-:Y:S02]  /*9a00*/  HADD2.F32 R2, -RZ, R115.H1_H1 ;  /* 0x30000073ff027230 */ /* 0x000fe40000004100 */
[C---:B------:R-:W-:Y:S01]  /*9a10*/  FFMA R36, R73.reuse, R3, R36 ;  /* 0x0000000349247223 */ /* 0x040fe20000000024 */
[--C-:B------:R-:W-:Y:S02]  /*9a20*/  HADD2.F32 R3, -RZ, R121.reuse.H0_H0 ;  /* 0x20000079ff037230 */ /* 0x100fe40000004100 */
[C---:B------:R-:W-:Y:S01]  /*9a30*/  FFMA R37, R73.reuse, R0, R37 ;  /* 0x0000000049257223 */ /* 0x040fe20000000025 */
[C---:B------:R-:W-:Y:S01]  /*9a40*/  FFMA R38, R73.reuse, R5, R38 ;  /* 0x0000000549267223 */ /* 0x040fe20000000026 */
[--C-:B------:R-:W-:Y:S02]  /*9a50*/  HADD2.F32 R0, -RZ, R120.reuse.H0_H0 ;  /* 0x20000078ff007230 */ /* 0x100fe40000004100 */
[----:B------:R-:W-:Y:S01]  /*9a60*/  FFMA R43, R73, R2, R43 ;  /* 0x00000002492b7223 */ /* 0x000fe2000000002b */
[----:B------:R-:W-:Y:S01]  /*9a70*/  HADD2.F32 R2, -RZ, R120.H1_H1 ;  /* 0x30000078ff027230 */ /* 0x000fe20000004100 */
[----:B------:R-:W-:Y:S01]  /*9a80*/  F2FP.F16.F32.PACK_AB R10, R13, R12 ;  /* 0x0000000c0d0a723e */ /* 0x000fe200000000ff */
[C---:B------:R-:W-:Y:S01]  /*9a90*/  FMUL R47, R70.reuse, R47 ;  /* 0x0000002f462f7220 */ /* 0x040fe20000400000 */
[----:B------:R-:W-:Y:S01]  /*9aa0*/  F2FP.F16.F32.PACK_AB R11, R19, R14 ;  /* 0x0000000e130b723e */ /* 0x000fe200000000ff */
[C---:B------:R-:W-:Y:S01]  /*9ab0*/  FFMA R40, R73.reuse, R0, R40 ;  /* 0x0000000049287223 */ /* 0x040fe20000000028 */
[----:B------:R-:W-:Y:S02]  /*9ac0*/  HADD2.F32 R0, -RZ, R121.H1_H1 ;  /* 0x30000079ff007230 */ /* 0x000fe40000004100 */
[C---:B------:R-:W-:Y:S01]  /*9ad0*/  FFMA R41, R73.reuse, R2, R41 ;  /* 0x0000000249297223 */ /* 0x040fe20000000029 */
[----:B------:R-:W-:Y:S01]  /*9ae0*/  FFMA R42, R73, R3, R42 ;  /* 0x00000003492a7223 */ /* 0x000fe2000000002a */
[----:B------:R1:W-:Y:S01]  /*9af0*/  STS.128 [R167+0x8400], R8 ;  /* 0x00840008a7007388 */ /* 0x0003e20000000c00 */
[--C-:B------:R-:W-:Y:S01]  /*9b00*/  HADD2.F32 R3, -RZ, R122.reuse.H0_H0 ;  /* 0x2000007aff037230 */ /* 0x100fe20000004100 */
[----:B------:R-:W-:Y:S01]  /*9b10*/  F2FP.F16.F32.PACK_AB R16, R17, R16 ;  /* 0x000000101110723e */ /* 0x000fe200000000ff */
[----:B------:R-:W-:Y:S01]  /*9b20*/  HADD2.F32 R2, -RZ, R122.H1_H1 ;  /* 0x3000007aff027230 */ /* 0x000fe20000004100 */
[----:B------:R-:W-:Y:S01]  /*9b30*/  F2FP.F16.F32.PACK_AB R17, R23, R18 ;  /* 0x000000121711723e */ /* 0x000fe200000000ff */
[----:B------:R-:W-:Y:S01]  /*9b40*/  FFMA R47, R73, R0, R47 ;  /* 0x00000000492f7223 */ /* 0x000fe2000000002f */
[--C-:B------:R-:W-:Y:S01]  /*9b50*/  HADD2.F32 R5, -RZ, R123.reuse.H0_H0 ;  /* 0x2000007bff057230 */ /* 0x100fe20000004100 */
[----:B------:R-:W-:Y:S01]  /*9b60*/  F2FP.F16.F32.PACK_AB R18, R21, R20 ;  /* 0x000000141512723e */ /* 0x000fe200000000ff */
[----:B------:R-:W-:Y:S01]  /*9b70*/  HADD2.F32 R0, -RZ, R123.H1_H1 ;  /* 0x3000007bff007230 */ /* 0x000fe20000004100 */
[----:B------:R-:W-:Y:S01]  /*9b80*/  F2FP.F16.F32.PACK_AB R19, R27, R22 ;  /* 0x000000161b13723e */ /* 0x000fe200000000ff */
[C---:B------:R-:W-:Y:S01]  /*9b90*/  FMUL R51, R70.reuse, R51 ;  /* 0x0000003346337220 */ /* 0x040fe20000400000 */
[C---:B------:R-:W-:Y:S01]  /*9ba0*/  FFMA R44, R73.reuse, R3, R44 ;  /* 0x00000003492c7223 */ /* 0x040fe2000000002c */
[C---:B------:R-:W-:Y:S01]  /*9bb0*/  FFMA R45, R73.reuse, R2, R45 ;  /* 0x00000002492d7223 */ /* 0x040fe2000000002d */
[C---:B------:R-:W-:Y:S01]  /*9bc0*/  FFMA R46, R73.reuse, R5, R46 ;  /* 0x00000005492e7223 */ /* 0x040fe2000000002e */
[----:B------:R1:W-:Y:S01]  /*9bd0*/  STS.128 [R164+0x8400], R16 ;  /* 0x00840010a4007388 */ /* 0x0003e20000000c00 */
[----:B------:R-:W-:Y:S01]  /*9be0*/  FFMA R51, R73, R0, R51 ;  /* 0x0000000049337223 */ /* 0x000fe20000000033 */
[--C-:B------:R-:W-:Y:S01]  /*9bf0*/  HADD2.F32 R3, -RZ, R128.reuse.H0_H0 ;  /* 0x20000080ff037230 */ /* 0x100fe20000004100 */
[----:B------:R-:W-:Y:S01]  /*9c00*/  F2FP.F16.F32.PACK_AB R24, R25, R24 ;  /* 0x000000181918723e */ /* 0x000fe200000000ff */
[----:B------:R-:W-:Y:S01]  /*9c10*/  HADD2.F32 R0, -RZ, R128.H1_H1 ;  /* 0x30000080ff007230 */ /* 0x000fe20000004100 */
[----:B------:R-:W-:Y:S01]  /*9c20*/  F2FP.F16.F32.PACK_AB R25, R31, R26 ;  /* 0x0000001a1f19723e */ /* 0x000fe200000000ff */
        /* <DEDUP_REMOVED lines=16> */
[----:B------:R-:W-:Y:S01]  /*9d30*/  FFMA R52, R73, R0, R52 ;  /* 0x0000000049347223 */ /* 0x000fe20000000034 */
[----:B------:R-:W-:Y:S01]  /*9d40*/  F2FP.F16.F32.PACK_AB R35, R43, R38 ;  /* 0x000000262b23723e */ /* 0x000fe200000000ff */
[C---:B------:R-:W-:Y:S01]  /*9d50*/  FFMA R53, R73.reuse, R2, R53 ;  /* 0x0000000249357223 */ /* 0x040fe20000000035 */
[----:B------:R-:W-:Y:S01]  /*9d60*/  FFMA R54, R73, R3, R54 ;  /* 0x0000000349367223 */ /* 0x000fe20000000036 */
[----:B------:R-:W-:Y:S01]  /*9d70*/  HADD2.F32 R0, -RZ, R131.H1_H1 ;  /* 0x30000083ff007230 */ /* 0x000fe20000004100 */
[----:B------:R-:W-:Y:S01]  /*9d80*/  F2FP.F16.F32.PACK_AB R40, R41, R40 ;  /* 0x000000282928723e */ /* 0x000fe200000000ff */
[----:B------:R1:W-:Y:S01]  /*9d90*/  STS.128 [R154+0x8400], R32 ;  /* 0x008400209a007388 */ /* 0x0003e20000000c00 */
[C---:B------:R-:W-:Y:S01]  /*9da0*/  FMUL R59, R70.reuse, R59 ;  /* 0x0000003b463b7220 */ /* 0x040fe20000400000 */
[--C-:B------:R-:W-:Y:S01]  /*9db0*/  HADD2.F32 R3, -RZ, R136.reuse.H0_H0 ;  /* 0x20000088ff037230 */ /* 0x100fe20000004100 */
[----:B------:R-:W-:Y:S01]  /*9dc0*/  F2FP.F16.F32.PACK_AB R41, R47, R42 ;  /* 0x0000002a2f29723e */ /* 0x000fe200000000ff */
[----:B------:R-:W-:Y:S01]  /*9dd0*/  HADD2.F32 R2, -RZ, R136.H1_H1 ;  /* 0x30000088ff027230 */ /* 0x000fe20000004100 */
[----:B------:R-:W-:Y:S01]  /*9de0*/  F2FP.F16.F32.PACK_AB R42, R45, R44 ;  /* 0x0000002c2d2a723e */ /* 0x000fe200000000ff */
[--C-:B------:R-:W-:Y:S01]  /*9df0*/  HADD2.F32 R5, -RZ, R137.reuse.H0_H0 ;  /* 0x20000089ff057230 */ /* 0x100fe20000004100 */
        /* <DEDUP_REMOVED lines=8> */
[----:B------:R-:W-:Y:S01]  /*9e80*/  FFMA R58, R73, R5, R58 ;  /* 0x00000005493a7223 */ /* 0x000fe2000000003a */
[----:B------:R-:W-:Y:S01]  /*9e90*/  HADD2.F32 R2, -RZ, R138.H1_H1 ;  /* 0x3000008aff027230 */ /* 0x000fe20000004100 */
[----:B------:R-:W-:Y:S01]  /*9ea0*/  F2FP.F16.F32.PACK_AB R48, R49, R48 ;  /* 0x000000303130723e */ /* 0x000fe200000000ff */
[--C-:B------:R-:W-:Y:S01]  /*9eb0*/  HADD2.F32 R5, -RZ, R139.reuse.H0_H0 ;  /* 0x2000008bff057230 */ /* 0x100fe20000004100 */
[----:B------:R-:W-:Y:S01]  /*9ec0*/  F2FP.F16.F32.PACK_AB R49, R55, R50 ;  /* 0x000000323731723e */ /* 0x000fe200000000ff */
[----:B------:R-:W-:Y:S02]  /*9ed0*/  HADD2.F32 R4, -RZ, R139.H1_H1 ;  /* 0x3000008bff047230 */ /* 0x000fe40000004100 */
[----:B------:R-:W-:Y:S01]  /*9ee0*/  FFMA R63, R73, R0, R63 ;  /* 0x00000000493f7223 */ /* 0x000fe2000000003f */
[----:B------:R-:W-:Y:S01]  /*9ef0*/  FMUL R67, R70, R67 ;  /* 0x0000004346437220 */ /* 0x000fe20000400000 */
[----:B------:R-:W-:Y:S01]  /*9f00*/  F2FP.F16.F32.PACK_AB R50, R53, R52 ;  /* 0x000000343532723e */ /* 0x000fe200000000ff */
[----:B------:R-:W-:Y:S01]  /*9f10*/  FFMA R60, R73, R3, R60 ;  /* 0x00000003493c7223 */ /* 0x000fe2000000003c */
[----:B------:R-:W-:Y:S01]  /*9f20*/  F2FP.F16.F32.PACK_AB R51, R59, R54 ;  /* 0x000000363b33723e */ /* 0x000fe200000000ff */
[C---:B------:R-:W-:Y:S01]  /*9f30*/  FFMA R61, R73.reuse, R2, R61 ;  /* 0x00000002493d7223 */ /* 0x040fe2000000003d */
[C---:B------:R-:W-:Y:S01]  /*9f40*/  FFMA R62, R73.reuse, R5, R62 ;  /* 0x00000005493e7223 */ /* 0x040fe2000000003e */
[----:B------:R-:W-:Y:S01]  /*9f50*/  FFMA R67, R73, R4, R67 ;  /* 0x0000000449437223 */ /* 0x000fe20000000043 */
[----:B------:R-:W-:Y:S01]  /*9f60*/  F2FP.F16.F32.PACK_AB R56, R57, R56 ;  /* 0x000000383938723e */ /* 0x000fe200000000ff */
[----:B------:R1:W-:Y:S01]  /*9f70*/  STS.128 [R153+0x8400], R48 ;  /* 0x0084003099007388 */ /* 0x0003e20000000c00 */
[----:B------:R-:W-:Y:S02]  /*9f80*/  F2FP.F16.F32.PACK_AB R57, R63, R58 ;  /* 0x0000003a3f39723e */ /* 0x000fe400000000ff */
        /* <DEDUP_REMOVED lines=23> */
.L_x_131:
[----:B------:R-:W-:Y:S05]  /*a100*/  BSYNC.RECONVERGENT B0 ;  /* 0x0000000000007941 */ /* 0x000fea0003800200 */
.L_x_130:
        /* <DEDUP_REMOVED lines=21> */
.L_x_135:
[----:B------:R-:W-:Y:S05]  /*a260*/  BSYNC B0 ;  /* 0x0000000000007941 */ /* 0x000fea0003800000 */
.L_x_134:
[----:B------:R-:W-:Y:S11]  /*a270*/  ISETP.NE.AND P0, PT, R86, RZ, PT ;  /* 0x000000ff5600720c */ /* 0x000ff60003f05270 */
[----:B------:R-:W-:Y:S02]  /*a280*/  @!UPT UIADD3 URZ, UPT, UPT, URZ, URZ, URZ ;  /* 0x000000fffffff290 */ /* 0x000fe4000fffe0ff */
[----:B------:R3:W4:Y:S01]  /*a290*/  @P0 LDS.128 R80, [R78+UR44+0x400] ;  /* 0x0004002c4e500984 */ /* 0x0007220008000c00 */
[----:B--2---:R-:W-:Y:S01]  /*a2a0*/  @P0 IMAD.IADD R0, R85, 0x1, R2 ;  /* 0x0000000155000824 */ /* 0x004fe200078e0202 */
        /* <DEDUP_REMOVED lines=10> */
.L_x_133:
[----:B------:R-:W-:Y:S05]  /*a350*/  BSYNC B1 ;  /* 0x0000000000017941 */ /* 0x000fea0003800000 */
.L_x_132:
        /* <DEDUP_REMOVED lines=8> */
[----:B-1----:R-:W-:Y:S02]  /*a3e0*/  IMAD.MOV.U32 R8, RZ, RZ, 0x192 ;  /* 0x00000192ff087424 */ /* 0x002fe400078e00ff */
[----:B------:R-:W-:Y:S01]  /*a3f0*/  IMAD.MOV.U32 R13, RZ, RZ, RZ ;  /* 0x000000ffff0d7224 */ /* 0x000fe200078e00ff */
[----:B------:R-:W1:Y:S01]  /*a400*/  LDCU.64 UR6, c[0x4][0x78] ;  /* 0x01000f00ff0677ac */ /* 0x000e620008000a00 */
[----:B------:R-:W2:Y:S01]  /*a410*/  LDC.64 R2, c[0x4][R3] ;  /* 0x0100000003027b82 */ /* 0x000ea20000000a00 */
[----:B------:R-:W5:Y:S01]  /*a420*/  LDCU.64 UR4, c[0x4][0x10] ;  /* 0x01000200ff0477ac */ /* 0x000f620008000a00 */
[----:B---3--:R-:W-:Y:S01]  /*a430*/  MOV R5, UR9 ;  /* 0x0000000900057c02 */ /* 0x008fe20008000f00 */
[----:B------:R-:W-:Y:S01]  /*a440*/  IMAD.U32 R4, RZ, RZ, UR8 ;  /* 0x00000008ff047e24 */ /* 0x000fe2000f8e00ff */
[----:B-1----:R-:W-:Y:S01]  /*a450*/  MOV R7, UR7 ;  /* 0x0000000700077c02 */ /* 0x002fe20008000f00 */
[----:B------:R-:W-:Y:S01]  /*a460*/  IMAD.U32 R6, RZ, RZ, UR6 ;  /* 0x00000006ff067e24 */ /* 0x000fe2000f8e00ff */
[----:B-----5:R-:W-:Y:S01]  /*a470*/  MOV R11, UR5 ;  /* 0x00000005000b7c02 */ /* 0x020fe20008000f00 */
[----:B------:R-:W-:Y:S02]  /*a480*/  IMAD.U32 R10, RZ, RZ, UR4 ;  /* 0x00000004ff0a7e24 */ /* 0x000fe4000f8e00ff */
[----:B------:R-:W-:Y:S07]  /*a490*/  LEPC R20, `(.L_x_137) ;  /* 0x000000001014794e */ /* 0x000fee0000000000 */
[----:B--2-4-:R-:W-:Y:S05]  /*a4a0*/  CALL.ABS.NOINC R2 ;  /* 0x0000000002007343 */ /* 0x014fea0003c00000 */
.L_x_137:
[----:B------:R-:W-:Y:S01]  /*a4b0*/  ISETP.NE.AND P0, PT, R160, RZ, PT ;  /* 0x000000ffa000720c */ /* 0x000fe20003f05270 */
[----:B------:R-:W-:Y:S05]  /*a4c0*/  WARPSYNC.ALL ;  /* 0x0000000000007948 */ /* 0x000fea0003800000 */
[----:B------:R-:W-:Y:S01]  /*a4d0*/  R2UR UR4, R71 ;  /* 0x00000000470472ca */ /* 0x000fe200000e0000 */
[--C-:B----4-:R-:W-:Y:S01]  /*a4e0*/  HADD2.F32 R72, -RZ, R80.reuse.H0_H0 ;  /* 0x20000050ff487230 */ /* 0x110fe20000004100 */
[----:B------:R-:W-:Y:S01]  /*a4f0*/  IADD3 R166, PT, PT, R166, 0xb0, RZ ;  /* 0x000000b0a6a67810 */ /* 0x000fe20007ffe0ff */
[----:B------:R-:W-:Y:S01]  /*a500*/  HADD2.F32 R74, -RZ, R80.H1_H1 ;  /* 0x30000050ff4a7230 */ /* 0x000fe20000004100 */
[----:B------:R-:W-:Y:S01]  /*a510*/  BSSY.RECONVERGENT B0, `(.L_x_138) ;  /* 0x00000fd000007945 */ /* 0x000fe20003800200 */
[--C-:B------:R-:W-:Y:S01]  /*a520*/  HADD2.F32 R75, -RZ, R81.reuse.H0_H0 ;  /* 0x20000051ff4b7230 */ /* 0x100fe20000004100 */
[----:B------:R-:W-:Y:S01]  /*a530*/  LOP3.LUT R166, R166, 0xfefffff8, RZ, 0xc0, !PT ;  /* 0xfefffff8a6a67812 */ /* 0x000fe200078ec0ff */
[----:B------:R-:W-:Y:S02]  /*a540*/  HADD2.F32 R76, -RZ, R81.H1_H1 ;  /* 0x30000051ff4c7230 */ /* 0x000fe40000004100 */
[--C-:B------:R-:W-:Y:S02]  /*a550*/  HADD2.F32 R77, -RZ, R82.reuse.H0_H0 ;  /* 0x20000052ff4d7230 */ /* 0x100fe40000004100 */
[----:B------:R-:W-:Y:S02]  /*a560*/  HADD2.F32 R78, -RZ, R82.H1_H1 ;  /* 0x30000052ff4e7230 */ /* 0x000fe40000004100 */
[----:B-1----:R-:W1:Y:S01]  /*a570*/  LDTM.x64 R4, tmem[UR4+0xc0] ;  /* 0x0000c004000479ee */ /* 0x002e620008340000 */
[----:B------:R-:W-:Y:S01]  /*a580*/  NOP ;  /* 0x0000000000007918 */ /* 0x000fe20000000000 */
[----:B-1----:R1:W-:Y:S01]  /*a590*/  SYNCS.ARRIVE.TRANS64.RED.A1T0 RZ, [R166+URZ], RZ ;  /* 0x000000ffa6ff79a7 */ /* 0x0023e200081004ff */
[--C-:B------:R-:W-:Y:S02]  /*a5a0*/  HADD2.F32 R79, -RZ, R83.reuse.H0_H0 ;  /* 0x20000053ff4f7230 */ /* 0x100fe40000004100 */
[----:B------:R-:W-:Y:S02]  /*a5b0*/  HADD2.F32 R80, -RZ, R83.H1_H1 ;  /* 0x30000053ff507230 */ /* 0x000fe40000004100 */
[--C-:B--2---:R-:W-:Y:S02]  /*a5c0*/  HADD2.F32 R81, -RZ, R88.reuse.H0_H0 ;  /* 0x20000058ff517230 */ /* 0x104fe40000004100 */
[----:B------:R-:W-:Y:S02]  /*a5d0*/  HADD2.F32 R83, -RZ, R88.H1_H1 ;  /* 0x30000058ff537230 */ /* 0x000fe40000004100 */
[--C-:B------:R-:W-:Y:S02]  /*a5e0*/  HADD2.F32 R82, -RZ, R89.reuse.H0_H0 ;  /* 0x20000059ff527230 */ /* 0x100fe40000004100 */
[----:B------:R-:W-:Y:S02]  /*a5f0*/  HADD2.F32 R84, -RZ, R89.H1_H1 ;  /* 0x30000059ff547230 */ /* 0x000fe40000004100 */
[--C-:B------:R-:W-:Y:S02]  /*a600*/  HADD2.F32 R85, -RZ, R90.reuse.H0_H0 ;  /* 0x2000005aff557230 */ /* 0x100fe40000004100 */
[----:B------:R-:W-:Y:S02]  /*a610*/  HADD2.F32 R86, -RZ, R90.H1_H1 ;  /* 0x3000005aff567230 */ /* 0x000fe40000004100 */
[--C-:B------:R-:W-:Y:S02]  /*a620*/  HADD2.F32 R87, -RZ, R91.reuse.H0_H0 ;  /* 0x2000005bff577230 */ /* 0x100fe40000004100 */
[----:B------:R-:W-:Y:S02]  /*a630*/  HADD2.F32 R88, -RZ, R91.H1_H1 ;  /* 0x3000005bff587230 */ /* 0x000fe40000004100 */
[--C-:B------:R-:W-:Y:S02]  /*a640*/  HADD2.F32 R89, -RZ, R96.reuse.H0_H0 ;  /* 0x20000060ff597230 */ /* 0x100fe40000004100 */
[C---:B------:R-:W-:Y:S01]  /*a650*/  FMUL R4, R70.reuse, R4 ;  /* 0x0000000446047220 */ /* 0x040fe20000400000 */
[C---:B------:R-:W-:Y:S01]  /*a660*/  FMUL R5, R70.reuse, R5 ;  /* 0x0000000546057220 */ /* 0x040fe20000400000 */
[C---:B------:R-:W-:Y:S01]  /*a670*/  FMUL R6, R70.reuse, R6 ;  /* 0x0000000646067220 */ /* 0x040fe20000400000 */
[C---:B------:R-:W-:Y:S01]  /*a680*/  FMUL R7, R70.reuse, R7 ;  /* 0x0000000746077220 */ /* 0x040fe20000400000 */
[C---:B------:R-:W-:Y:S01]  /*a690*/  FFMA R4, R73.reuse, R72, R4 ;  /* 0x0000004849047223 */ /* 0x040fe20000000004 */
[C---:B------:R-:W-:Y:S01]  /*a6a0*/  FFMA R5, R73.reuse, R74, R5 ;  /* 0x0000004a49057223 */ /* 0x040fe20000000005 */
[C---:B------:R-:W-:Y:S01]  /*a6b0*/  FFMA R6, R73.reuse, R75, R6 ;  /* 0x0000004b49067223 */ /* 0x040fe20000000006 */
[----:B------:R-:W-:Y:S01]  /*a6c0*/  FFMA R7, R73, R76, R7 ;  /* 0x0000004c49077223 */ /* 0x000fe20000000007 */
[C---:B------:R-:W-:Y:S01]  /*a6d0*/  FMUL R8, R70.reuse, R8 ;  /* 0x0000000846087220 */ /* 0x040fe20000400000 */
[C---:B------:R-:W-:Y:S01]  /*a6e0*/  FMUL R9, R70.reuse, R9 ;  /* 0x0000000946097220 */ /* 0x040fe20000400000 */
[----:B------:R-:W-:Y:S01]  /*a6f0*/  F2FP.F16.F32.PACK_AB R4, R5, R4 ;  /* 0x000000040504723e */ /* 0x000fe200000000ff */
[C---:B------:R-:W-:Y:S01]  /*a700*/  FMUL R10, R70.reuse, R10 ;  /* 0x0000000a460a7220 */ /* 0x040fe20000400000 */
[----:B------:R-:W-:Y:S01]  /*a710*/  F2FP.F16.F32.PACK_AB R5, R7, R6 ;  /* 0x000000060705723e */ /* 0x000fe200000000ff */
[C---:B------:R-:W-:Y:S01]  /*a720*/  FFMA R8, R73.reuse, R77, R8 ;  /* 0x0000004d49087223 */ /* 0x040fe20000000008 */
[C---:B------:R-:W-:Y:S01]  /*a730*/  FFMA R9, R73.reuse, R78, R9 ;  /* 0x0000004e49097223 */ /* 0x040fe20000000009 */
[----:B------:R-:W-:Y:S01]  /*a740*/  FFMA R10, R73, R79, R10 ;  /* 0x0000004f490a7223 */ /* 0x000fe2000000000a */
[C---:B------:R-:W-:Y:S01]  /*a750*/  FMUL R11, R70.reuse, R11 ;  /* 0x0000000b460b7220 */ /* 0x040fe20000400000 */
[C---:B------:R-:W-:Y:S01]  /*a760*/  FMUL R0, R70.reuse, R12 ;  /* 0x0000000c46007220 */ /* 0x040fe20000400000 */
[C---:B------:R-:W-:Y:S01]  /*a770*/  FMUL R2, R70.reuse, R13 ;  /* 0x0000000d46027220 */ /* 0x040fe20000400000 */
[----:B------:R-:W-:Y:S01]  /*a780*/  F2FP.F16.F32.PACK_AB R6, R9, R8 ;  /* 0x000000080906723e */ /* 0x000fe200000000ff */
[C---:B------:R-:W-:Y:S01]  /*a790*/  FFMA R11, R73.reuse, R80, R11 ;  /* 0x00000050490b7223 */ /* 0x040fe2000000000b */
[C---:B------:R-:W-:Y:S01]  /*a7a0*/  FFMA R0, R73.reuse, R81, R0 ;  /* 0x0000005149007223 */ /* 0x040fe20000000000 */
[----:B------:R-:W-:Y:S01]  /*a7b0*/  FFMA R2, R73, R83, R2 ;  /* 0x0000005349027223 */ /* 0x000fe20000000002 */
[C---:B------:R-:W-:Y:S01]  /*a7c0*/  FMUL R3, R70.reuse, R14 ;  /* 0x0000000e46037220 */ /* 0x040fe20000400000 */
[C---:B------:R-:W-:Y:S01]  /*a7d0*/  FMUL R15, R70.reuse, R15 ;  /* 0x0000000f460f7220 */ /* 0x040fe20000400000 */
[----:B------:R-:W-:Y:S01]  /*a7e0*/  F2FP.F16.F32.PACK_AB R7, R11, R10 ;  /* 0x0000000a0b07723e */ /* 0x000fe200000000ff */
[----:B------:R-:W-:Y:S01]  /*a7f0*/  FMUL R12, R70, R16 ;  /* 0x00000010460c7220 */ /* 0x000fe20000400000 */
[----:B------:R-:W-:Y:S01]  /*a800*/  F2FP.F16.F32.PACK_AB R8, R2, R0 ;  /* 0x000000000208723e */ /* 0x000fe200000000ff */
[C---:B------:R-:W-:Y:S01]  /*a810*/  FFMA R3, R73.reuse, R82, R3 ;  /* 0x0000005249037223 */ /* 0x040fe20000000003 */
[C---:B------:R-:W-:Y:S01]  /*a820*/  FFMA R15, R73.reuse, R84, R15 ;  /* 0x00000054490f7223 */ /* 0x040fe2000000000f */
[----:B------:R1:W-:Y:S01]  /*a830*/  STS.128 [R165+UR44+0xc400], R4 ;  /* 0x00c40004a5007988 */ /* 0x0003e20008000c2c */
[----:B------:R-:W-:Y:S01]  /*a840*/  FFMA R12, R73, R85, R12 ;  /* 0x00000055490c7223 */ /* 0x000fe2000000000c */
[C---:B------:R-:W-:Y:S01]  /*a850*/  FMUL R13, R70.reuse, R17 ;  /* 0x00000011460d7220 */ /* 0x040fe20000400000 */
[C---:B------:R-:W-:Y:S01]  /*a860*/  FMUL R14, R70.reuse, R18 ;  /* 0x00000012460e7220 */ /* 0x040fe20000400000 */
[----:B------:R-:W-:Y:S01]  /*a870*/  F2FP.F16.F32.PACK_AB R9, R15, R3 ;  /* 0x000000030f09723e */ /* 0x000fe200000000ff */
[C---:B------:R-:W-:Y:S01]  /*a880*/  FMUL R19, R70.reuse, R19 ;  /* 0x0000001346137220 */ /* 0x040fe20000400000 */
[C---:B------:R-:W-:Y:S01]  /*a890*/  FFMA R13, R73.reuse, R86, R13 ;  /* 0x00000056490d7223 */ /* 0x040fe2000000000d */
[C---:B------:R-:W-:Y:S01]  /*a8a0*/  FFMA R14, R73.reuse, R87, R14 ;  /* 0x00000057490e7223 */ /* 0x040fe2000000000e */
[----:B------:R-:W-:Y:S02]  /*a8b0*/  HADD2.F32 R90, -RZ, R96.H1_H1 ;  /* 0x30000060ff5a7230 */ /* 0x000fe40000004100 */
[----:B------:R-:W-:Y:S01]  /*a8c0*/  FFMA R19, R73, R88, R19 ;  /* 0x0000005849137223 */ /* 0x000fe20000000013 */
[C---:B------:R-:W-:Y:S01]  /*a8d0*/  FMUL R16, R70.reuse, R20 ;  /* 0x0000001446107220 */ /* 0x040fe20000400000 */
[----:B------:R-:W-:Y:S01]  /*a8e0*/  F2FP.F16.F32.PACK_AB R10, R13, R12 ;  /* 0x0000000c0d0a723e */ /* 0x000fe200000000ff */
[--C-:B------:R-:W-:Y:S02]  /*a8f0*/  HADD2.F32 R91, -RZ, R97.reuse.H0_H0 ;  /* 0x20000061ff5b7230 */ /* 0x100fe40000004100 */
[C---:B------:R-:W-:Y:S01]  /*a900*/  FMUL R17, R70.reuse, R21 ;  /* 0x0000001546117220 */ /* 0x040fe20000400000 */
[----:B------:R-:W-:Y:S01]  /*a910*/  F2FP.F16.F32.PACK_AB R11, R19, R14 ;  /* 0x0000000e130b723e */ /* 0x000fe200000000ff */
[C---:B------:R-:W-:Y:S01]  /*a920*/  FFMA R16, R73.reuse, R89, R16 ;  /* 0x0000005949107223 */ /* 0x040fe20000000010 */
[----:B------:R-:W-:Y:S02]  /*a930*/  HADD2.F32 R92, -RZ, R97.H1_H1 ;  /* 0x30000061ff5c7230 */ /* 0x000fe40000004100 */
[----:B------:R-:W-:Y:S01]  /*a940*/  FFMA R17, R73, R90, R17 ;  /* 0x0000005a49117223 */ /* 0x000fe20000000011 */
[C---:B------:R-:W-:Y:S01]  /*a950*/  FMUL R18, R70.reuse, R22 ;  /* 0x0000001646127220 */ /* 0x040fe20000400000 */
[----:B------:R1:W-:Y:S01]  /*a960*/  STS.128 [R167+0xc400], R8 ;  /* 0x00c40008a7007388 */ /* 0x0003e20000000c00 */
[--C-:B------:R-:W-:Y:S02]  /*a970*/  HADD2.F32 R93, -RZ, R98.reuse.H0_H0 ;  /* 0x20000062ff5d7230 */ /* 0x100fe40000004100 */
[C---:B------:R-:W-:Y:S01]  /*a980*/  FMUL R23, R70.reuse, R23 ;  /* 0x0000001746177220 */ /* 0x040fe20000400000 */
[----:B------:R-:W-:Y:S01]  /*a990*/  F2FP.F16.F32.PACK_AB R16, R17, R16 ;  /* 0x000000101110723e */ /* 0x000fe200000000ff */
[C---:B------:R-:W-:Y:S01]  /*a9a0*/  FFMA R18, R73.reuse, R91, R18 ;  /* 0x0000005b49127223 */ /* 0x040fe20000000012 */
[----:B------:R-:W-:Y:S02]  /*a9b0*/  HADD2.F32 R94, -RZ, R98.H1_H1 ;  /* 0x30000062ff5e7230 */ /* 0x000fe40000004100 */
[----:B------:R-:W-:Y:S01]  /*a9c0*/  FFMA R23, R73, R92, R23 ;  /* 0x0000005c49177223 */ /* 0x000fe20000000017 */
[C---:B------:R-:W-:Y:S01]  /*a9d0*/  FMUL R20, R70.reuse, R24 ;  /* 0x0000001846147220 */ /* 0x040fe20000400000 */
[--C-:B------:R-:W-:Y:S02]  /*a9e0*/  HADD2.F32 R95, -RZ, R99.reuse.H0_H0 ;  /* 0x20000063ff5f7230 */ /* 0x100fe40000004100 */
[C---:B------:R-:W-:Y:S01]  /*a9f0*/  FMUL R21, R70.reuse, R25 ;  /* 0x0000001946157220 */ /* 0x040fe20000400000 */
[----:B------:R-:W-:Y:S01]  /*aa00*/  HADD2.F32 R96, -RZ, R99.H1_H1 ;  /* 0x30000063ff607230 */ /* 0x000fe20000004100 */
[----:B------:R-:W-:Y:S01]  /*aa10*/  F2FP.F16.F32.PACK_AB R17, R23, R18 ;  /* 0x000000121711723e */ /* 0x000fe200000000ff */
[C---:B------:R-:W-:Y:S01]  /*aa20*/  FFMA R20, R73.reuse, R93, R20 ;  /* 0x0000005d49147223 */ /* 0x040fe20000000014 */
        /* <DEDUP_REMOVED lines=16> */
[--C-:B------:R-:W-:Y:S01]  /*ab30*/  HADD2.F32 R101, -RZ, R106.reuse.H0_H0 ;  /* 0x2000006aff657230 */ /* 0x100fe20000004100 */
[----:B------:R1:W-:Y:S01]  /*ab40*/  STS.128 [R164+0xc400], R16 ;  /* 0x00c40010a4007388 */ /* 0x0003e20000000c00 */
        /* <DEDUP_REMOVED lines=69> */
[C---:B------:R-:W-:Y:S01]  /*afa0*/  FFMA R45, R73.reuse, R118, R45 ;  /* 0x00000076492d7223 */ /* 0x040fe2000000002d */
[C---:B------:R-:W-:Y:S01]  /*afb0*/  FMUL R46, R70.reuse, R50 ;  /* 0x00000032462e7220 */ /* 0x040fe20000400000 */
[--C-:B------:R-:W-:Y:S02]  /*afc0*/  HADD2.F32 R121, -RZ, R128.reuse.H0_H0 ;  /* 0x20000080ff797230 */ /* 0x100fe40000004100 */
[C---:B------:R-:W-:Y:S01]  /*afd0*/  FMUL R51, R70.reuse, R51 ;  /* 0x0000003346337220 */ /* 0x040fe20000400000 */
[----:B------:R-:W-:Y:S02]  /*afe0*/  HADD2.F32 R122, -RZ, R128.H1_H1 ;  /* 0x30000080ff7a7230 */ /* 0x000fe40000004100 */
[C---:B------:R-:W-:Y:S01]  /*aff0*/  FMUL R48, R70.reuse, R52 ;  /* 0x0000003446307220 */ /* 0x040fe20000400000 */
[--C-:B------:R-:W-:Y:S02]  /*b000*/  HADD2.F32 R123, -RZ, R129.reuse.H0_H0 ;  /* 0x20000081ff7b7230 */ /* 0x100fe40000004100 */
[C---:B------:R-:W-:Y:S01]  /*b010*/  FMUL R49, R70.reuse, R53 ;  /* 0x0000003546317220 */ /* 0x040fe20000400000 */
[C---:B------:R-:W-:Y:S01]  /*b020*/  FFMA R46, R73.reuse, R119, R46 ;  /* 0x00000077492e7223 */ /* 0x040fe2000000002e */
[----:B------:R-:W-:Y:S02]  /*b030*/  HADD2.F32 R124, -RZ, R129.H1_H1 ;  /* 0x30000081ff7c7230 */ /* 0x000fe40000004100 */
[C---:B------:R-:W-:Y:S01]  /*b040*/  FMUL R50, R70.reuse, R54 ;  /* 0x0000003646327220 */ /* 0x040fe20000400000 */
[C---:B------:R-:W-:Y:S01]  /*b050*/  FFMA R51, R73.reuse, R120, R51 ;  /* 0x0000007849337223 */ /* 0x040fe20000000033 */
        /* <DEDUP_REMOVED lines=11> */
[----:B------:R-:W-:Y:S01]  /*b110*/  FFMA R55, R73, R124, R55 ;  /* 0x0000007c49377223 */ /* 0x000fe20000000037 */
[--C-:B------:R-:W-:Y:S02]  /*b120*/  HADD2.F32 R129, -RZ, R136.reuse.H0_H0 ;  /* 0x20000088ff817230 */ /* 0x100fe40000004100 */
[C---:B------:R-:W-:Y:S01]  /*b130*/  FMUL R59, R70.reuse, R59 ;  /* 0x0000003b463b7220 */ /* 0x040fe20000400000 */
[----:B------:R-:W-:Y:S01]  /*b140*/  F2FP.F16.F32.PACK_AB R42, R45, R44 ;  /* 0x0000002c2d2a723e */ /* 0x000fe200000000ff */
[----:B------:R-:W-:Y:S01]  /*b150*/  FFMA R52, R73, R125, R52 ;  /* 0x0000007d49347223 */ /* 0x000fe20000000034 */
[----:B------:R-:W-:Y:S01]  /*b160*/  F2FP.F16.F32.PACK_AB R43, R51, R46 ;  /* 0x0000002e332b723e */ /* 0x000fe200000000ff */
[----:B------:R-:W-:Y:S02]  /*b170*/  HADD2.F32 R130, -RZ, R136.H1_H1 ;  /* 0x30000088ff827230 */ /* 0x000fe40000004100 */
[C---:B------:R-:W-:Y:S01]  /*b180*/  FMUL R56, R70.reuse, R60 ;  /* 0x0000003c46387220 */ /* 0x040fe20000400000 */
[C---:B------:R-:W-:Y:S01]  /*b190*/  FFMA R53, R73.reuse, R126, R53 ;  /* 0x0000007e49357223 */ /* 0x040fe20000000035 */
[--C-:B------:R-:W-:Y:S01]  /*b1a0*/  HADD2.F32 R131, -RZ, R137.reuse.H0_H0 ;  /* 0x20000089ff837230 */ /* 0x100fe20000004100 */
[----:B------:R1:W-:Y:S01]  /*b1b0*/  STS.128 [R170+0xc400], R40 ;  /* 0x00c40028aa007388 */ /* 0x0003e20000000c00 */
        /* <DEDUP_REMOVED lines=15> */
[----:B------:R-:W-:Y:S02]  /*b2b0*/  HADD2.F32 R136, -RZ, R139.H1_H1 ;  /* 0x3000008bff887230 */ /* 0x000fe40000004100 */
[C---:B------:R-:W-:Y:S01]  /*b2c0*/  FMUL R62, R70.reuse, R66 ;  /* 0x00000042463e7220 */ /* 0x040fe20000400000 */
[----:B------:R-:W-:Y:S01]  /*b2d0*/  F2FP.F16.F32.PACK_AB R49, R55, R50 ;  /* 0x000000323731723e */ /* 0x000fe200000000ff */
        /* <DEDUP_REMOVED lines=32> */
.L_x_139:
[----:B------:R-:W-:Y:S05]  /*b4e0*/  BSYNC.RECONVERGENT B0 ;  /* 0x0000000000007941 */ /* 0x000fea0003800200 */
.L_x_138:
[----:B------:R-:W-:Y:S01]  /*b4f0*/  BAR.SYNC.DEFER_BLOCKING 0x1, 0x80 ;  /* 0x0042000000007b1d */ /* 0x000fe20000010000 */
[----:B------:R-:W-:Y:S01]  /*b500*/  UISETP.NE.AND UP0, UPT, UR52, -0x4, UPT ;  /* 0xfffffffc3400788c */ /* 0x000fe2000bf05270 */
[----:B------:R-:W-:Y:S08]  /*b510*/  IADD3 R68, PT, PT, R68, 0x1, RZ ;  /* 0x0000000144447810 */ /* 0x000ff00007ffe0ff */
[----:B------:R-:W-:Y:S05]  /*b520*/  BRA.U !UP0, `(.L_x_140) ;  /* 0x0000000108287547 */ /* 0x000fea000b800000 */
[----:B------:R-:W-:Y:S01]  /*b530*/  ISETP.NE.AND P0, PT, R163, RZ, PT ;  /* 0x000000ffa300720c */ /* 0x000fe20003f05270 */
[----:B------:R-:W-:Y:S01]  /*b540*/  IMAD.U32 R3, RZ, RZ, UR46 ;  /* 0x0000002eff037e24 */ /* 0x000fe2000f8e00ff */
[----:B------:R-:W-:Y:S01]  /*b550*/  UIADD3 UR4, UPT, UPT, UR46, 0x1, URZ ;  /* 0x000000012e047890 */ /* 0x000fe2000fffe0ff */
[----:B------:R-:W-:Y:S03]  /*b560*/  IMAD.U32 R0, RZ, RZ, UR47 ;  /* 0x0000002fff007e24 */ /* 0x000fe6000f8e00ff */
[----:B------:R-:W-:Y:S04]  /*b570*/  UISETP.NE.AND UP0, UPT, UR4, 0x4, UPT ;  /* 0x000000040400788c */ /* 0x000fe8000bf05270 */
[----:B------:R-:W-:Y:S03]  /*b580*/  USEL UR46, UR4, URZ, UP0 ;  /* 0x000000ff042e7287 */ /* 0x000fe60008000000 */
[----:B------:R-:W-:Y:S05]  /*b590*/  @P0 LEA R3, R3, UR44, 0x3 ;  /* 0x0000002c03030c11 */ /* 0x000fea000f8e18ff */
[----:B------:R-:W-:Y:S05]  /*b5a0*/  @P0 VIADD R3, R3, 0x50 ;  /* 0x0000005003030836 */ /* 0x000fea0000000000 */
[----:B------:R-:W-:Y:S04]  /*b5b0*/  @P0 PRMT R0, R0, 0x654, R3 ;  /* 0x0000065400000816 */ /* 0x000fe80000000003 */
[----:B------:R2:W-:Y:S03]  /*b5c0*/  @P0 SYNCS.ARRIVE.TRANS64.RED.A1T0 RZ, [R0+URZ], RZ ;  /* 0x000000ff00ff09a7 */ /* 0x0005e600081004ff */
.L_x_140:
[----:B------:R-:W-:Y:S01]  /*b5d0*/  R2UR UR4, R148 ;  /* 0x00000000940472ca */ /* 0x000fe200000e0000 */
[----:B------:R-:W-:Y:S01]  /*b5e0*/  UISETP.NE.AND UP0, UPT, UR62, URZ, UPT ;  /* 0x000000ff3e00728c */ /* 0x000fe2000bf05270 */
[----:B------:R-:W-:Y:S01]  /*b5f0*/  ISETP.NE.AND P0, PT, R152, 0x2, PT ;  /* 0x000000029800780c */ /* 0x000fe20003f05270 */
[----:B------:R-:W-:Y:S01]  /*b600*/  UIADD3 UR20, UPT, UPT, UR37, UR63, URZ ;  /* 0x0000003f25147290 */ /* 0x000fe2000fffe0ff */
[----:B------:R-:W-:Y:S01]  /*b610*/  ISETP.NE.AND P1, PT, R68, 0x2, PT ;  /* 0x000000024400780c */ /* 0x000fe20003f25270 */
[----:B------:R-:W-:Y:S01]  /*b620*/  UIADD3 UR52, UPT, UPT, UR52, 0x4, URZ ;  /* 0x0000000434347890 */ /* 0x000fe2000fffe0ff */
[----:B--2---:R-:W-:Y:S01]  /*b630*/  SEL R0, RZ, 0x1, P0 ;  /* 0x00000001ff007807 */ /* 0x004fe20000000000 */
[----:B------:R-:W-:Y:S01]  /*b640*/  UMOV UR36, UR61 ;  /* 0x0000003d00247c82 */ /* 0x000fe20008000000 */
[----:B------:R-:W-:Y:S02]  /*b650*/  SEL R3, RZ, 0x1, P1 ;  /* 0x00000001ff037807 */ /* 0x000fe40000800000 */
[----:B------:R-:W-:Y:S02]  /*b660*/  LOP3.LUT R155, R155, R0, RZ, 0x3c, !PT ;  /* 0x000000009b9b7212 */ /* 0x000fe400078e3cff */
[----:B------:R-:W-:Y:S01]  /*b670*/  LOP3.LUT R156, R156, R3, RZ, 0x3c, !PT ;  /* 0x000000039c9c7212 */ /* 0x000fe200078e3cff */
[----:B------:R-:W-:Y:S01]  /*b680*/  UIADD3 UR16, UPT, UPT, UR38, UR4, URZ ;  /* 0x0000000426107290 */ /* 0x000fe2000fffe0ff */
[----:B------:R-:W-:Y:S02]  /*b690*/  SEL R152, R152, RZ, P0 ;  /* 0x000000ff98987207 */ /* 0x000fe40000000000 */
[----:B------:R-:W-:Y:S01]  /*b6a0*/  SEL R68, R68, RZ, P1 ;  /* 0x000000ff44447207 */ /* 0x000fe20000800000 */
[----:B------:R-:W-:Y:S08]  /*b6b0*/  BRA.U UP0, `(.L_x_141) ;  /* 0xffffff9d009c7547 */ /* 0x000ff0000b83ffff */
[----:B------:R-:W-:-:S13]  /*b6c0*/  R2UR UR4, R149 ;  /* 0x00000000950472ca */ /* 0x000fda00000e0000 */
[----:B------:R-:W-:-:S09]  /*b6d0*/  UISETP.NE.AND UP0, UPT, UR4, URZ, UPT ;  /* 0x000000ff0400728c */ /* 0x000fd2000bf05270 */
[----:B------:R-:W-:Y:S05]  /*b6e0*/  BRA.U !UP0, `(.L_x_142) ;  /* 0x0000000108487547 */ /* 0x000fea000b800000 */
[----:B------:R-:W2:Y:S02]  /*b6f0*/  LDCU.64 UR4, c[0x0][0x890] ;  /* 0x00011200ff0477ac */ /* 0x000ea40008000a00 */
[----:B--2---:R-:W-:-:S04]  /*b700*/  UISETP.NE.U32.AND UP0, UPT, UR4, URZ, UPT ;  /* 0x000000ff0400728c */ /* 0x004fc8000bf05070 */
[----:B------:R-:W-:-:S09]  /*b710*/  UISETP.NE.AND.EX UP0, UPT, UR5, URZ, UPT, UP0 ;  /* 0x000000ff0500728c */ /* 0x000fd2000bf05300 */
[----:B------:R-:W-:Y:S05]  /*b720*/  BRA.U UP0, `(.L_x_143) ;  /* 0x00000001000c7547 */ /* 0x000fea000b800000 */
[----:B------:R-:W-:-:S13]  /*b730*/  FSETP.NEU.AND P0, PT, R73, RZ, PT ;  /* 0x000000ff4900720b */ /* 0x000fda0003f0d000 */
[----:B------:R-:W-:Y:S05]  /*b740*/  @!P0 EXIT ;  /* 0x000000000000894d */ /* 0x000fea0003800000 */
[----:B------:R-:W-:Y:S05]  /*b750*/  BRA `(.L_x_142) ;  /* 0x00000000002c7947 */ /* 0x000fea0003800000 */
.L_x_143:
[----:B------:R-:W-:Y:S01]  /*b760*/  ISETP.NE.AND P0, PT, R151, RZ, PT ;  /* 0x000000ff9700720c */ /* 0x000fe20003f05270 */
[----:B------:R-:W-:-:S12]  /*b770*/  BSSY.RECONVERGENT B0, `(.L_x_142) ;  /* 0x0000009000007945 */ /* 0x000fd80003800200 */
[----:B------:R-:W-:Y:S05]  /*b780*/  @P0 BRA `(.L_x_144) ;  /* 0x0000000000140947 */ /* 0x000fea0003800000 */
[----:B------:R-:W2:Y:S02]  /*b790*/  LDCU.64 UR4, c[0x0][0x888] ;  /* 0x00011100ff0477ac */ /* 0x000ea40008000a00 */
[----:B--2---:R-:W-:-:S04]  /*b7a0*/  ISETP.NE.U32.AND P0, PT, RZ, UR4, PT ;  /* 0x00000004ff007c0c */ /* 0x004fc8000bf05070 */
[----:B------:R-:W-:-:S13]  /*b7b0*/  ISETP.NE.AND.EX P0, PT, RZ, UR5, PT, P0 ;  /* 0x00000005ff007c0c */ /* 0x000fda000bf05300 */
[----:B------:R-:W-:Y:S05]  /*b7c0*/  @!P0 EXIT ;  /* 0x000000000000894d */ /* 0x000fea0003800000 */
[----:B------:R-:W-:Y:S05]  /*b7d0*/  BRA `(.L_x_145) ;  /* 0x0000000000087947 */ /* 0x000fea0003800000 */
.L_x_144:
[----:B------:R-:W-:-:S13]  /*b7e0*/  FSETP.NEU.AND P0, PT, R73, RZ, PT ;  /* 0x000000ff4900720b */ /* 0x000fda0003f0d000 */
[----:B------:R-:W-:Y:S05]  /*b7f0*/  @!P0 EXIT ;  /* 0x000000000000894d */ /* 0x000fea0003800000 */
.L_x_145:
[----:B------:R-:W-:Y:S05]  /*b800*/  BSYNC.RECONVERGENT B0 ;  /* 0x0000000000007941 */ /* 0x000fea0003800200 */
.L_x_142:
[----:B------:R-:W-:Y:S01]  /*b810*/  ULEA UR4, UR46, UR44, 0x3 ;  /* 0x0000002c2e047291 */ /* 0x000fe2000f8e18ff */
[----:B------:R-:W-:-:S04]  /*b820*/  DEPBAR.LE SB0, 0x0 ;  /* 0x000080000000791a */ /* 0x000fc80000000000 */
[----:B------:R-:W-:-:S04]  /*b830*/  UIADD3 UR4, UPT, UPT, UR4, 0x50, URZ ;  /* 0x0000005004047890 */ /* 0x000fc8000fffe0ff */
[----:B------:R-:W-:-:S09]  /*b840*/  UPRMT UR4, UR47, 0x654, UR4 ;  /* 0x000006542f047896 */ /* 0x000fd20008000004 */
[----:B------:R-:W-:Y:S01]  /*b850*/  SYNCS.ARRIVE.TRANS64.RED.A1T0 RZ, [UR4], RZ ;  /* 0x000000ffffff79a7 */ /* 0x000fe20008100404 */
[----:B------:R-:W-:Y:S05]  /*b860*/  EXIT ;  /* 0x000000000000794d */ /* 0x000fea0003800000 */
.L_x_24:
[----:B--2---:R2:W3:Y:S02]  /*b870*/  SYNCS.PHASECHK.TRANS64.TRYWAIT P0, [R3+URZ+0xd0], R2 ;  /* 0x0000d002030075a7 */ /* 0x0044e400080011ff */
[----:B---3--:R-:W-:Y:S05]  /*b880*/  @!P0 NANOSLEEP.SYNCS 0x989680 ;  /* 0x009896800000895d */ /* 0x008fea0003900000 */
[----:B------:R-:W3:Y:S02]  /*b890*/  @!P0 SYNCS.PHASECHK.TRANS64 P0, [R3+URZ+0xd0], R2 ;  /* 0x0000d002030085a7 */ /* 0x000ee400080010ff */
[----:B---3--:R-:W-:Y:S05]  /*b8a0*/  @!P0 BRA `(.L_x_24) ;  /* 0xfffffffc00f08947 */ /* 0x008fea000383ffff */
[----:B------:R-:W-:Y:S05]  /*b8b0*/  BRA `(.L_x_146) ;  /* 0xffffff6000407947 */ /* 0x000fea000383ffff */
.L_x_27:
[----:B-1----:R-:W-:-:S07]  /*b8c0*/  MOV R0, UR33 ;  /* 0x0000002100007c02 */ /* 0x002fce0008000f00 */
.L_x_147:
[----:B-1----:R1:W2:Y:S02]  /*b8d0*/  SYNCS.PHASECHK.TRANS64.TRYWAIT P0, [R0+URZ+0x18], R3 ;  /* 0x00001803000075a7 */ /* 0x0022a400080011ff */
[----:B--2---:R-:W-:Y:S05]  /*b8e0*/  @!P0 NANOSLEEP.SYNCS 0x989680 ;  /* 0x009896800000895d */ /* 0x004fea0003900000 */
[----:B------:R-:W2:Y:S02]  /*b8f0*/  @!P0 SYNCS.PHASECHK.TRANS64 P0, [R0+URZ+0x18], R3 ;  /* 0x00001803000085a7 */ /* 0x000ea400080010ff */
[----:B--2---:R-:W-:Y:S05]  /*b900*/  @!P0 BRA `(.L_x_147) ;  /* 0xfffffffc00f08947 */ /* 0x004fea000383ffff */
[----:B------:R-:W-:Y:S05]  /*b910*/  BRA `(.L_x_26) ;  /* 0xffffff6000987947 */ /* 0x000fea000383ffff */
.L_x_34:
[----:B-1----:R-:W-:-:S07]  /*b920*/  MOV R0, UR17 ;  /* 0x0000001100007c02 */ /* 0x002fce0008000f00 */
.L_x_148:
[----:B-1----:R1:W2:Y:S02]  /*b930*/  SYNCS.PHASECHK.TRANS64.TRYWAIT P0, [R0+URZ+0x18], R3 ;  /* 0x00001803000075a7 */ /* 0x0022a400080011ff */
[----:B--2---:R-:W-:Y:S05]  /*b940*/  @!P0 NANOSLEEP.SYNCS 0x989680 ;  /* 0x009896800000895d */ /* 0x004fea0003900000 */
[----:B------:R-:W2:Y:S02]  /*b950*/  @!P0 SYNCS.PHASECHK.TRANS64 P0, [R0+URZ+0x18], R3 ;  /* 0x00001803000085a7 */ /* 0x000ea400080010ff */
[----:B--2---:R-:W-:Y:S05]  /*b960*/  @!P0 BRA `(.L_x_148) ;  /* 0xfffffffc00f08947 */ /* 0x004fea000383ffff */
[----:B------:R-:W-:Y:S05]  /*b970*/  BRA `(.L_x_33) ;  /* 0xffffff6400587947 */ /* 0x000fea000383ffff */
.L_x_39:
[----:B-1----:R1:W2:Y:S02]  /*b980*/  SYNCS.PHASECHK.TRANS64.TRYWAIT P0, [R3+URZ+0x80], R0 ;  /* 0x00008000030075a7 */ /* 0x0022a400080011ff */
[----:B--2---:R-:W-:Y:S05]  /*b990*/  @!P0 NANOSLEEP.SYNCS 0x989680 ;  /* 0x009896800000895d */ /* 0x004fea0003900000 */
[----:B------:R-:W2:Y:S02]  /*b9a0*/  @!P0 SYNCS.PHASECHK.TRANS64 P0, [R3+URZ+0x80], R0 ;  /* 0x00008000030085a7 */ /* 0x000ea400080010ff */
[----:B--2---:R-:W-:Y:S05]  /*b9b0*/  @!P0 BRA `(.L_x_39) ;  /* 0xfffffffc00f08947 */ /* 0x004fea000383ffff */
[----:B------:R-:W-:Y:S05]  /*b9c0*/  BRA `(.L_x_149) ;  /* 0xffffff6800007947 */ /* 0x000fea000383ffff */
.L_x_43:
[----:B-1----:R-:W-:-:S07]  /*b9d0*/  MOV R0, UR4 ;  /* 0x0000000400007c02 */ /* 0x002fce0008000f00 */
.L_x_150:
[----:B-1----:R1:W2:Y:S02]  /*b9e0*/  SYNCS.PHASECHK.TRANS64.TRYWAIT P0, [R0+URZ], R3 ;  /* 0x00000003000075a7 */ /* 0x0022a400080011ff */
[----:B--2---:R-:W-:Y:S05]  /*b9f0*/  @!P0 NANOSLEEP.SYNCS 0x989680 ;  /* 0x009896800000895d */ /* 0x004fea0003900000 */
[----:B------:R-:W2:Y:S02]  /*ba00*/  @!P0 SYNCS.PHASECHK.TRANS64 P0, [R0+URZ], R3 ;  /* 0x00000003000085a7 */ /* 0x000ea400080010ff */
[----:B--2---:R-:W-:Y:S05]  /*ba10*/  @!P0 BRA `(.L_x_150) ;  /* 0xfffffffc00f08947 */ /* 0x004fea000383ffff */
[----:B------:R-:W-:Y:S05]  /*ba20*/  BRA `(.L_x_151) ;  /* 0xffffff6c00a87947 */ /* 0x000fea000383ffff */
.L_x_44:
[----:B------:R-:W-:-:S07]  /*ba30*/  MOV R0, UR5 ;  /* 0x0000000500007c02 */ /* 0x000fce0008000f00 */
.L_x_152:
[----:B-1----:R1:W2:Y:S02]  /*ba40*/  SYNCS.PHASECHK.TRANS64.TRYWAIT P0, [R0+URZ], R3 ;  /* 0x00000003000075a7 */ /* 0x0022a400080011ff */
[----:B--2---:R-:W-:Y:S05]  /*ba50*/  @!P0 NANOSLEEP.SYNCS 0x989680 ;  /* 0x009896800000895d */ /* 0x004fea0003900000 */
[----:B------:R-:W2:Y:S02]  /*ba60*/  @!P0 SYNCS.PHASECHK.TRANS64 P0, [R0+URZ], R3 ;  /* 0x00000003000085a7 */ /* 0x000ea400080010ff */
[----:B--2---:R-:W-:Y:S05]  /*ba70*/  @!P0 BRA `(.L_x_152) ;  /* 0xfffffffc00f08947 */ /* 0x004fea000383ffff */
[----:B------:R-:W-:Y:S05]  /*ba80*/  BRA `(.L_x_153) ;  /* 0xffffff6c00b47947 */ /* 0x000fea000383ffff */
.L_x_47:
[----:B-1----:R1:W2:Y:S02]  /*ba90*/  SYNCS.PHASECHK.TRANS64.TRYWAIT P0, [R2+URZ+0xc0], R5 ;  /* 0x0000c005020075a7 */ /* 0x0022a400080011ff */
[----:B--2---:R-:W-:Y:S05]  /*baa0*/  @!P0 NANOSLEEP.SYNCS 0x989680 ;  /* 0x009896800000895d */ /* 0x004fea0003900000 */
[----:B------:R-:W2:Y:S02]  /*bab0*/  @!P0 SYNCS.PHASECHK.TRANS64 P0, [R2+URZ+0xc0], R5 ;  /* 0x0000c005020085a7 */ /* 0x000ea400080010ff */
[----:B--2---:R-:W-:Y:S05]  /*bac0*/  @!P0 BRA `(.L_x_47) ;  /* 0xfffffffc00f08947 */ /* 0x004fea000383ffff */
[----:B------:R-:W-:Y:S05]  /*bad0*/  BRA `(.L_x_154) ;  /* 0xffffff7000107947 */ /* 0x000fea000383ffff */
.L_x_48:
[----:B------:R-:W-:-:S07]  /*bae0*/  MOV R2, UR4 ;  /* 0x0000000400027c02 */ /* 0x000fce0008000f00 */
.L_x_155:
[----:B-1----:R1:W2:Y:S02]  /*baf0*/  SYNCS.PHASECHK.TRANS64.TRYWAIT P0, [R2+URZ+0x90], R5 ;  /* 0x00009005020075a7 */ /* 0x0022a400080011ff */
[----:B--2---:R-:W-:Y:S05]  /*bb00*/  @!P0 NANOSLEEP.SYNCS 0x989680 ;  /* 0x009896800000895d */ /* 0x004fea0003900000 */
[----:B------:R-:W2:Y:S02]  /*bb10*/  @!P0 SYNCS.PHASECHK.TRANS64 P0, [R2+URZ+0x90], R5 ;  /* 0x00009005020085a7 */ /* 0x000ea400080010ff */
[----:B--2---:R-:W-:Y:S05]  /*bb20*/  @!P0 BRA `(.L_x_155) ;  /* 0xfffffffc00f08947 */ /* 0x004fea000383ffff */
[----:B------:R-:W-:Y:S05]  /*bb30*/  BRA `(.L_x_156) ;  /* 0xffffff7000207947 */ /* 0x000fea000383ffff */
.L_x_49:
[----:B-1----:R1:W2:Y:S02]  /*bb40*/  SYNCS.PHASECHK.TRANS64.TRYWAIT P1, [R2+URZ+0x80], R5 ;  /* 0x00008005020075a7 */ /* 0x0022a400080211ff */
[----:B--2---:R-:W-:Y:S05]  /*bb50*/  @!P1 NANOSLEEP.SYNCS 0x989680 ;  /* 0x009896800000995d */ /* 0x004fea0003900000 */
[----:B------:R-:W2:Y:S02]  /*bb60*/  @!P1 SYNCS.PHASECHK.TRANS64 P1, [R2+URZ+0x80], R5 ;  /* 0x00008005020095a7 */ /* 0x000ea400080210ff */
[----:B--2---:R-:W-:Y:S05]  /*bb70*/  @!P1 BRA `(.L_x_49) ;  /* 0xfffffffc00f09947 */ /* 0x004fea000383ffff */
[----:B------:R-:W-:Y:S05]  /*bb80*/  BRA `(.L_x_157) ;  /* 0xffffff7000507947 */ /* 0x000fea000383ffff */
.L_x_52:
[----:B------:R-:W-:-:S07]  /*bb90*/  MOV R0, UR4 ;  /* 0x0000000400007c02 */ /* 0x000fce0008000f00 */
.L_x_158:
[----:B-1----:R1:W2:Y:S02]  /*bba0*/  SYNCS.PHASECHK.TRANS64.TRYWAIT P0, [R0+URZ+0x90], R3 ;  /* 0x00009003000075a7 */ /* 0x0022a400080011ff */
[----:B--2---:R-:W-:Y:S05]  /*bbb0*/  @!P0 NANOSLEEP.SYNCS 0x989680 ;  /* 0x009896800000895d */ /* 0x004fea0003900000 */
[----:B------:R-:W2:Y:S02]  /*bbc0*/  @!P0 SYNCS.PHASECHK.TRANS64 P0, [R0+URZ+0x90], R3 ;  /* 0x00009003000085a7 */ /* 0x000ea400080010ff */
[----:B--2---:R-:W-:Y:S05]  /*bbd0*/  @!P0 BRA `(.L_x_158) ;  /* 0xfffffffc00f08947 */ /* 0x004fea000383ffff */
[----:B------:R-:W-:Y:S05]  /*bbe0*/  BRA `(.L_x_51) ;  /* 0xffffff7000a47947 */ /* 0x000fea000383ffff */
.L_x_61:
[----:B-1----:R-:W-:-:S04]  /*bbf0*/  MOV R0, UR5 ;  /* 0x0000000500007c02 */ /* 0x002fc80008000f00 */
[----:B------:R1:W2:Y:S03]  /*bc00*/  SYNCS.PHASECHK.TRANS64.TRYWAIT P0, [R0+URZ+0x8], R7 ;  /* 0x00000807000075a7 */ /* 0x0002a600080011ff */
[----:B--2---:R-:W-:Y:S05]  /*bc10*/  @!P0 NANOSLEEP.SYNCS 0x989680 ;  /* 0x009896800000895d */ /* 0x004fea0003900000 */
[----:B------:R-:W2:Y:S02]  /*bc20*/  @!P0 SYNCS.PHASECHK.TRANS64 P0, [R0+URZ+0x8], R7 ;  /* 0x00000807000085a7 */ /* 0x000ea400080010ff */
[----:B--2---:R-:W-:Y:S05]  /*bc30*/  @!P0 BRA `(.L_x_61) ;  /* 0xfffffffc00ec8947 */ /* 0x004fea000383ffff */
[----:B------:R-:W-:Y:S05]  /*bc40*/  BRA `(.L_x_60) ;  /* 0xffffff7400587947 */ /* 0x000fea000383ffff */
.L_x_63:
[----:B------:R-:W-:Y:S01]  /*bc50*/  BSSY B0, `(.L_x_159) ;  /* 0x0000006000007945 */ /* 0x000fe20003800000 */
[----:B------:R-:W-:-:S07]  /*bc60*/  MOV R15, 0xffffffff ;  /* 0xffffffff000f7802 */ /* 0x000fce0000000f00 */
[----:B-1---5:R-:W-:Y:S05]  /*bc70*/  WARPSYNC.COLLECTIVE R15, `(.L_x_160) ;  /* 0x000000000f0c7348 */ /* 0x022fea0003c00000 */
[----:B------:R-:W-:Y:S02]  /*bc80*/  ELECT P6, UR79, PT ;  /* 0x00000000004f782f */ /* 0x000fe400038c0000 */
[----:B------:R-:W-:Y:S01]  /*bc90*/  MOV R14, UR79 ;  /* 0x0000004f000e7c02 */ /* 0x000fe20008000f00 */
[----:B-1---5:R-:W-:Y:S10]  /*bca0*/  ENDCOLLECTIVE ;  /* 0x000000000000791b */ /* 0x022ff40003800000 */
.L_x_160:
[----:B------:R-:W-:Y:S05]  /*bcb0*/  BSYNC B0 ;  /* 0x0000000000007941 */ /* 0x000fea0003800000 */
.L_x_159:
[----:B------:R-:W-:Y:S05]  /*bcc0*/  BRA `(.L_x_161) ;  /* 0xffffff7400887947 */ /* 0x000fea000383ffff */
.L_x_65:
[----:B-1----:R-:W-:-:S04]  /*bcd0*/  MOV R0, UR5 ;  /* 0x0000000500007c02 */ /* 0x002fc80008000f00 */
[----:B------:R1:W2:Y:S03]  /*bce0*/  SYNCS.PHASECHK.TRANS64.TRYWAIT P0, [R0+URZ+0x8], R5 ;  /* 0x00000805000075a7 */ /* 0x0002a600080011ff */
[----:B--2---:R-:W-:Y:S05]  /*bcf0*/  @!P0 NANOSLEEP.SYNCS 0x989680 ;  /* 0x009896800000895d */ /* 0x004fea0003900000 */
[----:B------:R-:W2:Y:S02]  /*bd00*/  @!P0 SYNCS.PHASECHK.TRANS64 P0, [R0+URZ+0x8], R5 ;  /* 0x00000805000085a7 */ /* 0x000ea400080010ff */
[----:B--2---:R-:W-:Y:S05]  /*bd10*/  @!P0 BRA `(.L_x_65) ;  /* 0xfffffffc00ec8947 */ /* 0x004fea000383ffff */
[----:B------:R-:W-:Y:S05]  /*bd20*/  BRA `(.L_x_64) ;  /* 0xffffff74008c7947 */ /* 0x000fea000383ffff */
.L_x_66:
[----:B-1----:R1:W2:Y:S02]  /*bd30*/  SYNCS.PHASECHK.TRANS64.TRYWAIT P0, [R0+URZ+0x80], R5 ;  /* 0x00008005000075a7 */ /* 0x0022a400080011ff */
[----:B--2---:R-:W-:Y:S05]  /*bd40*/  @!P0 NANOSLEEP.SYNCS 0x989680 ;  /* 0x009896800000895d */ /* 0x004fea0003900000 */
[----:B------:R-:W2:Y:S02]  /*bd50*/  @!P0 SYNCS.PHASECHK.TRANS64 P0, [R0+URZ+0x80], R5 ;  /* 0x00008005000085a7 */ /* 0x000ea400080010ff */
[----:B--2---:R-:W-:Y:S05]  /*bd60*/  @!P0 BRA `(.L_x_66) ;  /* 0xfffffffc00f08947 */ /* 0x004fea000383ffff */
[----:B------:R-:W-:Y:S05]  /*bd70*/  BRA `(.L_x_162) ;  /* 0xffffff7800687947 */ /* 0x000fea000383ffff */
.L_x_68:
[----:B------:R-:W-:-:S07]  /*bd80*/  MOV R0, UR23 ;  /* 0x0000001700007c02 */ /* 0x000fce0008000f00 */
.L_x_163:
[----:B-1----:R1:W2:Y:S02]  /*bd90*/  SYNCS.PHASECHK.TRANS64.TRYWAIT P0, [R0+URZ+0xb0], R5 ;  /* 0x0000b005000075a7 */ /* 0x0022a400080011ff */
[----:B--2---:R-:W-:Y:S05]  /*bda0*/  @!P0 NANOSLEEP.SYNCS 0x989680 ;  /* 0x009896800000895d */ /* 0x004fea0003900000 */
[----:B------:R-:W2:Y:S02]  /*bdb0*/  @!P0 SYNCS.PHASECHK.TRANS64 P0, [R0+URZ+0xb0], R5 ;  /* 0x0000b005000085a7 */ /* 0x000ea400080010ff */
[----:B--2---:R-:W-:Y:S05]  /*bdc0*/  @!P0 BRA `(.L_x_163) ;  /* 0xfffffffc00f08947 */ /* 0x004fea000383ffff */
[----:B------:R-:W-:Y:S05]  /*bdd0*/  BRA `(.L_x_164) ;  /* 0xffffff7800b47947 */ /* 0x000fea000383ffff */
.L_x_71:
[----:B------:R-:W-:Y:S07]  /*bde0*/  MOV R0, UR5 ;  /* 0x0000000500007c02 */ /* 0x000fee0008000f00 */
.L_x_165:
[----:B-1----:R1:W2:Y:S02]  /*bdf0*/  SYNCS.PHASECHK.TRANS64.TRYWAIT P0, [R0+URZ], R5 ;  /* 0x00000005000075a7 */ /* 0x0022a400080011ff */
[----:B--2---:R-:W-:Y:S05]  /*be00*/  @!P0 NANOSLEEP.SYNCS 0x989680 ;  /* 0x009896800000895d */ /* 0x004fea0003900000 */
[----:B------:R-:W2:Y:S02]  /*be10*/  @!P0 SYNCS.PHASECHK.TRANS64 P0, [R0+URZ], R5 ;  /* 0x00000005000085a7 */ /* 0x000ea400080010ff */
[----:B--2---:R-:W-:Y:S05]  /*be20*/  @!P0 BRA `(.L_x_165) ;  /* 0xfffffffc00f08947 */ /* 0x004fea000383ffff */
[----:B------:R-:W-:Y:S05]  /*be30*/  BRA `(.L_x_70) ;  /* 0xffffff7800c87947 */ /* 0x000fea000383ffff */
.L_x_75:
[----:B-1----:R-:W-:-:S07]  /*be40*/  MOV R0, UR4 ;  /* 0x0000000400007c02 */ /* 0x002fce0008000f00 */
.L_x_166:
[----:B-1----:R1:W2:Y:S02]  /*be50*/  SYNCS.PHASECHK.TRANS64.TRYWAIT P0, [R0+URZ], R3 ;  /* 0x00000003000075a7 */ /* 0x0022a400080011ff */
[----:B--2---:R-:W-:Y:S05]  /*be60*/  @!P0 NANOSLEEP.SYNCS 0x989680 ;  /* 0x009896800000895d */ /* 0x004fea0003900000 */
[----:B------:R-:W2:Y:S02]  /*be70*/  @!P0 SYNCS.PHASECHK.TRANS64 P0, [R0+URZ], R3 ;  /* 0x00000003000085a7 */ /* 0x000ea400080010ff */
[----:B--2---:R-:W-:Y:S05]  /*be80*/  @!P0 BRA `(.L_x_166) ;  /* 0xfffffffc00f08947 */ /* 0x004fea000383ffff */
[----:B------:R-:W-:Y:S05]  /*be90*/  BRA `(.L_x_167) ;  /* 0xffffff7c00947947 */ /* 0x000fea000383ffff */
.L_x_78:
[----:B------:R-:W-:-:S07]  /*bea0*/  MOV R0, UR17 ;  /* 0x0000001100007c02 */ /* 0x000fce0008000f00 */
.L_x_168:
[----:B-1----:R1:W2:Y:S02]  /*beb0*/  SYNCS.PHASECHK.TRANS64.TRYWAIT P1, [R0+URZ+0xe0], R3 ;  /* 0x0000e003000075a7 */ /* 0x0022a400080211ff */
[----:B--2---:R-:W-:Y:S05]  /*bec0*/  @!P1 NANOSLEEP.SYNCS 0x989680 ;  /* 0x009896800000995d */ /* 0x004fea0003900000 */
[----:B------:R-:W2:Y:S02]  /*bed0*/  @!P1 SYNCS.PHASECHK.TRANS64 P1, [R0+URZ+0xe0], R3 ;  /* 0x0000e003000095a7 */ /* 0x000ea400080210ff */
[----:B--2---:R-:W-:Y:S05]  /*bee0*/  @!P1 BRA `(.L_x_168) ;  /* 0xfffffffc00f09947 */ /* 0x004fea000383ffff */
[----:B------:R-:W-:Y:S05]  /*bef0*/  BRA `(.L_x_169) ;  /* 0xffffff7c00e07947 */ /* 0x000fea000383ffff */
.L_x_83:
[----:B--2---:R2:W3:Y:S02]  /*bf00*/  SYNCS.PHASECHK.TRANS64.TRYWAIT P0, [R12+URZ+0x80], R9 ;  /* 0x000080090c0075a7 */ /* 0x0044e400080011ff */
[----:B---3--:R-:W-:Y:S05]  /*bf10*/  @!P0 NANOSLEEP.SYNCS 0x989680 ;  /* 0x009896800000895d */ /* 0x008fea0003900000 */
[----:B------:R-:W3:Y:S02]  /*bf20*/  @!P0 SYNCS.PHASECHK.TRANS64 P0, [R12+URZ+0x80], R9 ;  /* 0x000080090c0085a7 */ /* 0x000ee400080010ff */
[----:B---3--:R-:W-:Y:S05]  /*bf30*/  @!P0 BRA `(.L_x_83) ;  /* 0xfffffffc00f08947 */ /* 0x008fea000383ffff */
[----:B------:R-:W-:Y:S05]  /*bf40*/  BRA `(.L_x_170) ;  /* 0xffffff8400087947 */ /* 0x000fea000383ffff */
.L_x_86:
[----:B------:R-:W-:Y:S07]  /*bf50*/  MOV R0, UR21 ;  /* 0x0000001500007c02 */ /* 0x000fee0008000f00 */
.L_x_171:
[----:B--2---:R2:W3:Y:S02]  /*bf60*/  SYNCS.PHASECHK.TRANS64.TRYWAIT P2, [R0+URZ+0x78], R11 ;  /* 0x0000780b000075a7 */ /* 0x0044e400080411ff */
[----:B---3--:R-:W-:Y:S05]  /*bf70*/  @!P2 NANOSLEEP.SYNCS 0x989680 ;  /* 0x009896800000a95d */ /* 0x008fea0003900000 */
[----:B------:R-:W3:Y:S02]  /*bf80*/  @!P2 SYNCS.PHASECHK.TRANS64 P2, [R0+URZ+0x78], R11 ;  /* 0x0000780b0000a5a7 */ /* 0x000ee400080410ff */
[----:B---3--:R-:W-:Y:S05]  /*bf90*/  @!P2 BRA `(.L_x_171) ;  /* 0xfffffffc00f0a947 */ /* 0x008fea000383ffff */
[----:B------:R-:W-:Y:S05]  /*bfa0*/  BRA `(.L_x_85) ;  /* 0xffffff8800707947 */ /* 0x000fea000383ffff */
.L_x_89:
[----:B--2---:R-:W-:Y:S07]  /*bfb0*/  MOV R0, UR21 ;  /* 0x0000001500007c02 */ /* 0x004fee0008000f00 */
.L_x_172:
[----:B--2---:R2:W3:Y:S02]  /*bfc0*/  SYNCS.PHASECHK.TRANS64.TRYWAIT P0, [R0+URZ+0x50], R9 ;  /* 0x00005009000075a7 */ /* 0x0044e400080011ff */
[----:B---3--:R-:W-:Y:S05]  /*bfd0*/  @!P0 NANOSLEEP.SYNCS 0x989680 ;  /* 0x009896800000895d */ /* 0x008fea0003900000 */
[----:B------:R-:W3:Y:S02]  /*bfe0*/  @!P0 SYNCS.PHASECHK.TRANS64 P0, [R0+URZ+0x50], R9 ;  /* 0x00005009000085a7 */ /* 0x000ee400080010ff */
[----:B---3--:R-:W-:Y:S05]  /*bff0*/  @!P0 BRA `(.L_x_172) ;  /* 0xfffffffc00f08947 */ /* 0x008fea000383ffff */
[----:B------:R-:W-:Y:S05]  /*c000*/  BRA `(.L_x_173) ;  /* 0xffffff8800cc7947 */ /* 0x000fea000383ffff */
.L_x_90:
[----:B------:R-:W-:Y:S07]  /*c010*/  MOV R0, UR21 ;  /* 0x0000001500007c02 */ /* 0x000fee0008000f00 */
.L_x_174:
[----:B--2---:R2:W3:Y:S02]  /*c020*/  SYNCS.PHASECHK.TRANS64.TRYWAIT P0, [R0+URZ+0x58], R9 ;  /* 0x00005809000075a7 */ /* 0x0044e400080011ff */
[----:B---3--:R-:W-:Y:S05]  /*c030*/  @!P0 NANOSLEEP.SYNCS 0x989680 ;  /* 0x009896800000895d */ /* 0x008fea0003900000 */
[----:B------:R-:W3:Y:S02]  /*c040*/  @!P0 SYNCS.PHASECHK.TRANS64 P0, [R0+URZ+0x58], R9 ;  /* 0x00005809000085a7 */ /* 0x000ee400080010ff */
[----:B---3--:R-:W-:Y:S05]  /*c050*/  @!P0 BRA `(.L_x_174) ;  /* 0xfffffffc00f08947 */ /* 0x008fea000383ffff */
[----:B------:R-:W-:Y:S05]  /*c060*/  BRA `(.L_x_175) ;  /* 0xffffff8c00087947 */ /* 0x000fea000383ffff */
.L_x_91:
[----:B------:R-:W-:Y:S07]  /*c070*/  MOV R0, UR21 ;  /* 0x0000001500007c02 */ /* 0x000fee0008000f00 */
.L_x_176:
[----:B--2---:R2:W3:Y:S02]  /*c080*/  SYNCS.PHASECHK.TRANS64.TRYWAIT P0, [R0+URZ+0x60], R9 ;  /* 0x00006009000075a7 */ /* 0x0044e400080011ff */
[----:B---3--:R-:W-:Y:S05]  /*c090*/  @!P0 NANOSLEEP.SYNCS 0x989680 ;  /* 0x009896800000895d */ /* 0x008fea0003900000 */
[----:B------:R-:W3:Y:S02]  /*c0a0*/  @!P0 SYNCS.PHASECHK.TRANS64 P0, [R0+URZ+0x60], R9 ;  /* 0x00006009000085a7 */ /* 0x000ee400080010ff */
[----:B---3--:R-:W-:Y:S05]  /*c0b0*/  @!P0 BRA `(.L_x_176) ;  /* 0xfffffffc00f08947 */ /* 0x008fea000383ffff */
[----:B------:R-:W-:Y:S05]  /*c0c0*/  BRA `(.L_x_177) ;  /* 0xffffff8c00507947 */ /* 0x000fea000383ffff */
.L_x_92:
[----:B------:R-:W-:Y:S07]  /*c0d0*/  MOV R0, UR21 ;  /* 0x0000001500007c02 */ /* 0x000fee0008000f00 */
.L_x_178:
[----:B--2---:R2:W3:Y:S02]  /*c0e0*/  SYNCS.PHASECHK.TRANS64.TRYWAIT P0, [R0+URZ+0x68], R9 ;  /* 0x00006809000075a7 */ /* 0x0044e400080011ff */
[----:B---3--:R-:W-:Y:S05]  /*c0f0*/  @!P0 NANOSLEEP.SYNCS 0x989680 ;  /* 0x009896800000895d */ /* 0x008fea0003900000 */
[----:B------:R-:W3:Y:S02]  /*c100*/  @!P0 SYNCS.PHASECHK.TRANS64 P0, [R0+URZ+0x68], R9 ;  /* 0x00006809000085a7 */ /* 0x000ee400080010ff */
[----:B---3--:R-:W-:Y:S05]  /*c110*/  @!P0 BRA `(.L_x_178) ;  /* 0xfffffffc00f08947 */ /* 0x008fea000383ffff */
[----:B------:R-:W-:Y:S05]  /*c120*/  BRA `(.L_x_179) ;  /* 0xffffff8c00947947 */ /* 0x000fea000383ffff */
.L_x_94:
[----:B------:R-:W-:-:S07]  /*c130*/  MOV R0, UR21 ;  /* 0x0000001500007c02 */ /* 0x000fce0008000f00 */
.L_x_180:
[----:B---3--:R3:W4:Y:S02]  /*c140*/  SYNCS.PHASECHK.TRANS64.TRYWAIT P0, [R0+URZ+0x50], R3 ;  /* 0x00005003000075a7 */ /* 0x00872400080011ff */
[----:B----4-:R-:W-:Y:S05]  /*c150*/  @!P0 NANOSLEEP.SYNCS 0x989680 ;  /* 0x009896800000895d */ /* 0x010fea0003900000 */
[----:B------:R-:W4:Y:S02]  /*c160*/  @!P0 SYNCS.PHASECHK.TRANS64 P0, [R0+URZ+0x50], R3 ;  /* 0x00005003000085a7 */ /* 0x000f2400080010ff */
[----:B----4-:R-:W-:Y:S05]  /*c170*/  @!P0 BRA `(.L_x_180) ;  /* 0xfffffffc00f08947 */ /* 0x010fea000383ffff */
[----:B------:R-:W-:Y:S05]  /*c180*/  BRA `(.L_x_181) ;  /* 0xffffff9000087947 */ /* 0x000fea000383ffff */
.L_x_95:
[----:B---3--:R-:W-:-:S07]  /*c190*/  MOV R0, UR21 ;  /* 0x0000001500007c02 */ /* 0x008fce0008000f00 */
.L_x_182:
[----:B---3--:R3:W4:Y:S02]  /*c1a0*/  SYNCS.PHASECHK.TRANS64.TRYWAIT P0, [R0+URZ+0x58], R3 ;  /* 0x00005803000075a7 */ /* 0x00872400080011ff */
[----:B----4-:R-:W-:Y:S05]  /*c1b0*/  @!P0 NANOSLEEP.SYNCS 0x989680 ;  /* 0x009896800000895d */ /* 0x010fea0003900000 */
[----:B------:R-:W4:Y:S02]  /*c1c0*/  @!P0 SYNCS.PHASECHK.TRANS64 P0, [R0+URZ+0x58], R3 ;  /* 0x00005803000085a7 */ /* 0x000f2400080010ff */
[----:B----4-:R-:W-:Y:S05]  /*c1d0*/  @!P0 BRA `(.L_x_182) ;  /* 0xfffffffc00f08947 */ /* 0x010fea000383ffff */
[----:B------:R-:W-:Y:S05]  /*c1e0*/  BRA `(.L_x_183) ;  /* 0xffffff8c00f87947 */ /* 0x000fea000383ffff */
.L_x_96:
[----:B---3--:R-:W-:-:S07]  /*c1f0*/  MOV R0, UR21 ;  /* 0x0000001500007c02 */ /* 0x008fce0008000f00 */
.L_x_184:
[----:B---3--:R3:W4:Y:S02]  /*c200*/  SYNCS.PHASECHK.TRANS64.TRYWAIT P0, [R0+URZ+0x60], R3 ;  /* 0x00006003000075a7 */ /* 0x00872400080011ff */
[----:B----4-:R-:W-:Y:S05]  /*c210*/  @!P0 NANOSLEEP.SYNCS 0x989680 ;  /* 0x009896800000895d */ /* 0x010fea0003900000 */
[----:B------:R-:W4:Y:S02]  /*c220*/  @!P0 SYNCS.PHASECHK.TRANS64 P0, [R0+URZ+0x60], R3 ;  /* 0x00006003000085a7 */ /* 0x000f2400080010ff */
[----:B----4-:R-:W-:Y:S05]  /*c230*/  @!P0 BRA `(.L_x_184) ;  /* 0xfffffffc00f08947 */ /* 0x010fea000383ffff */
[----:B------:R-:W-:Y:S05]  /*c240*/  BRA `(.L_x_185) ;  /* 0xffffff8c00e87947 */ /* 0x000fea000383ffff */
.L_x_98:
[----:B-1----:R1:W2:Y:S02]  /*c250*/  SYNCS.PHASECHK.TRANS64.TRYWAIT P0, [R3+URZ+0x80], R0 ;  /* 0x00008000030075a7 */ /* 0x0022a400080011ff */
[----:B--2---:R-:W-:Y:S05]  /*c260*/  @!P0 NANOSLEEP.SYNCS 0x989680 ;  /* 0x009896800000895d */ /* 0x004fea0003900000 */
[----:B------:R-:W2:Y:S02]  /*c270*/  @!P0 SYNCS.PHASECHK.TRANS64 P0, [R3+URZ+0x80], R0 ;  /* 0x00008000030085a7 */ /* 0x000ea400080010ff */
[----:B--2---:R-:W-:Y:S05]  /*c280*/  @!P0 BRA `(.L_x_98) ;  /* 0xfffffffc00f08947 */ /* 0x004fea000383ffff */
[----:B------:R-:W-:Y:S05]  /*c290*/  BRA `(.L_x_186) ;  /* 0xffffff9000b87947 */ /* 0x000fea000383ffff */
.L_x_109:
[----:B-1----:R-:W-:Y:S04]  /*c2a0*/  MOV R0, UR44 ;  /* 0x0000002c00007c02 */ /* 0x002fe80008000f00 */
[----:B------:R1:W2:Y:S03]  /*c2b0*/  SYNCS.PHASECHK.TRANS64.TRYWAIT P1, [R0+URZ+0x30], R7 ;  /* 0x00003007000075a7 */ /* 0x0002a600080211ff */
[----:B--2---:R-:W-:Y:S05]  /*c2c0*/  @!P1 NANOSLEEP.SYNCS 0x989680 ;  /* 0x009896800000995d */ /* 0x004fea0003900000 */
[----:B------:R-:W2:Y:S02]  /*c2d0*/  @!P1 SYNCS.PHASECHK.TRANS64 P1, [R0+URZ+0x30], R7 ;  /* 0x00003007000095a7 */ /* 0x000ea400080210ff */
[----:B--2---:R-:W-:Y:S05]  /*c2e0*/  @!P1 BRA `(.L_x_109) ;  /* 0xfffffffc00ec9947 */ /* 0x004fea000383ffff */
[----:B------:R-:W-:Y:S05]  /*c2f0*/  BRA `(.L_x_108) ;  /* 0xffffffa000707947 */ /* 0x000fea000383ffff */
.L_x_111:
[----:B-1----:R1:W4:Y:S02]  /*c300*/  SYNCS.PHASECHK.TRANS64.TRYWAIT P0, [R166+URZ+0xa0], R3 ;  /* 0x0000a003a60075a7 */ /* 0x00232400080011ff */
[----:B----4-:R-:W-:Y:S05]  /*c310*/  @!P0 NANOSLEEP.SYNCS 0x989680 ;  /* 0x009896800000895d */ /* 0x010fea0003900000 */
[----:B------:R-:W4:Y:S02]  /*c320*/  @!P0 SYNCS.PHASECHK.TRANS64 P0, [R166+URZ+0xa0], R3 ;  /* 0x0000a003a60085a7 */ /* 0x000f2400080010ff */
[----:B----4-:R-:W-:Y:S05]  /*c330*/  @!P0 BRA `(.L_x_111) ;  /* 0xfffffffc00f08947 */ /* 0x010fea000383ffff */
[----:B------:R-:W-:Y:S05]  /*c340*/  BRA `(.L_x_110) ;  /* 0xffffffa000d07947 */ /* 0x000fea000383ffff */
.L_x_120:
[----:B--2---:R2:W3:Y:S02]  /*c350*/  SYNCS.PHASECHK.TRANS64.TRYWAIT P0, [R3+URZ+0x30], R0 ;  /* 0x00003000030075a7 */ /* 0x0044e400080011ff */
[----:B---3--:R-:W-:Y:S05]  /*c360*/  @!P0 NANOSLEEP.SYNCS 0x989680 ;  /* 0x009896800000895d */ /* 0x008fea0003900000 */
[----:B------:R-:W3:Y:S02]  /*c370*/  @!P0 SYNCS.PHASECHK.TRANS64 P0, [R3+URZ+0x30], R0 ;  /* 0x00003000030085a7 */ /* 0x000ee400080010ff */
[----:B---3--:R-:W-:Y:S05]  /*c380*/  @!P0 BRA `(.L_x_120) ;  /* 0xfffffffc00f08947 */ /* 0x008fea000383ffff */
[----:B------:R-:W-:Y:S05]  /*c390*/  BRA `(.L_x_119) ;  /* 0xffffffb400987947 */ /* 0x000fea000383ffff */
.L_x_128:
[----:B--2---:R2:W3:Y:S02]  /*c3a0*/  SYNCS.PHASECHK.TRANS64.TRYWAIT P0, [R0+URZ+0x30], R7 ;  /* 0x00003007000075a7 */ /* 0x0044e400080011ff */
[----:B---3--:R-:W-:Y:S05]  /*c3b0*/  @!P0 NANOSLEEP.SYNCS 0x989680 ;  /* 0x009896800000895d */ /* 0x008fea0003900000 */
[----:B------:R-:W3:Y:S02]  /*c3c0*/  @!P0 SYNCS.PHASECHK.TRANS64 P0, [R0+URZ+0x30], R7 ;  /* 0x00003007000085a7 */ /* 0x000ee400080010ff */
[----:B---3--:R-:W-:Y:S05]  /*c3d0*/  @!P0 BRA `(.L_x_128) ;  /* 0xfffffffc00f08947 */ /* 0x008fea000383ffff */
[----:B------:R-:W-:Y:S05]  /*c3e0*/  BRA `(.L_x_127) ;  /* 0xffffffc800907947 */ /* 0x000fea000383ffff */
.L_x_136:
[----:B--2---:R2:W3:Y:S02]  /*c3f0*/  SYNCS.PHASECHK.TRANS64.TRYWAIT P0, [R3+URZ+0x30], R0 ;  /* 0x00003000030075a7 */ /* 0x0044e400080011ff */
[----:B---3--:R-:W-:Y:S05]  /*c400*/  @!P0 NANOSLEEP.SYNCS 0x989680 ;  /* 0x009896800000895d */ /* 0x008fea0003900000 */
[----:B------:R-:W3:Y:S02]  /*c410*/  @!P0 SYNCS.PHASECHK.TRANS64 P0, [R3+URZ+0x30], R0 ;  /* 0x00003000030085a7 */ /* 0x000ee400080010ff */
[----:B---3--:R-:W-:Y:S05]  /*c420*/  @!P0 BRA `(.L_x_136) ;  /* 0xfffffffc00f08947 */ /* 0x008fea000383ffff */
[----:B------:R-:W-:Y:S05]  /*c430*/  BRA `(.L_x_135) ;  /* 0xffffffdc00887947 */ /* 0x000fea000383ffff */
        .weak           $__internal_0_$__cuda_sm10x_tcgen05_guardrail_trap_col_being_dealloced_not_returned_by_alloc
        .type           $__internal_0_$__cuda_sm10x_tcgen05_guardrail_trap_col_being_dealloced_not_returned_by_alloc,@function
        .size           $__internal_0_$__cuda_sm10x_tcgen05_guardrail_trap_col_being_dealloced_not_returned_by_alloc,($__internal_1_$__cuda_sm10x_tcgen05_guardrail_trap_phase_invalid_during_alloc - $__internal_0_$__cuda_sm10x_tcgen05_guardrail_trap_col_being_dealloced_not_returned_by_alloc)
$__internal_0_$__cuda_sm10x_tcgen05_guardrail_trap_col_being_dealloced_not_returned_by_alloc:
[----:B------:R-:W-:Y:S05]  /*c440*/  BPT.TRAP 0x1 ;  /* 0x000000040000795c */ /* 0x000fea0000300000 */
[----:B------:R-:W-:-:S04]  /*c450*/  HFMA2 R3, -RZ, RZ, 0, 0 ;  /* 0x00000000ff037431 */ /* 0x000fc800000001ff */
[----:B------:R-:W-:Y:S05]  /*c460*/  RET.REL.NODEC R2 `(_ZN7cutlass13device_kernelINS_4gemm6kernel13GemmUniversalIN4cute5tupleIJiiiiEEENS1_10collective13CollectiveMmaINS1_35MainloopSm100TmaUmmaWarpSpecializedILi3ELi2ELi2ENS5_IJNS4_1CILi2EEESB_NSA_ILi1EEEEEEEENS5_IJNSA_ILi256EEESF_NSA_ILi32EEEEEENS_6half_tENS5_IJlSC_lEEESI_SJ_NS4_8TiledMMAINS4_8MMA_AtomIJNS4_26SM100_MMA_F16BF16_2x1SM_SSISI_SI_fLi256ELi256ELNS4_4UMMA5MajorE0ELSO_0ELNSN_7ScaleInE0ELSP_0EEEEEENS4_6LayoutINS5_IJSC_SC_SC_EEENS5_IJNSA_ILi0EEESU_SU_EEEEENS5_IJNS4_10UnderscoreESX_SX_EEEEENS4_28SM100_TMA_2SM_LOAD_MULTICASTENS4_14ComposedLayoutINS4_7SwizzleILi2ELi4ELi3EEENS4_18smem_ptr_flag_bitsILi16EEENSS_INS5_IJNSA_ILi8EEESG_EEENS5_IJSG_SC_EEEEEEEvNS4_8identityENS4_18SM100_TMA_2SM_LOADES1A_vS1B_EENS_8epilogue10collective18CollectiveEpilogueINS1E_23Sm100TmaWarpSpecializedILi4ELi2ELi64ELb1ELb0EEEJNS5_IJNSA_ILi128EEESF_SG_EEENS5_IJNSS_IS1J_SC_EENSS_INSA_ILi64EEESC_EEEEESI_SJ_SI_SJ_NS1E_6fusion15FusionCallbacksIS1I_NS1P_17LinearCombinationISI_fSI_fLNS_15FloatRoundStyleE2EEES1K_S1O_JEEENS4_5SM1004TMEM4LOAD26SM100_TMEM_LOAD_32dp32b64xENS4_13SM90_TMA_LOADENS11_INS12_ILi3ELi4ELi3EEES15_NSS_INS5_IJS16_S1M_EEENS5_IJS1M_SC_EEEEEEENS4_39AutoVectorizingCopyWithAssumedAlignmentILi128EEENS4_14SM90_TMA_STOREES24_S26_S26_EEEvvEEEEvNT_6ParamsE) ;  /* 0xffffff3802e47950 */ /* 0x000fea0003c3ffff */
        .weak           $__internal_1_$__cuda_sm10x_tcgen05_guardrail_trap_phase_invalid_during_alloc
        .type           $__internal_1_$__cuda_sm10x_tcgen05_guardrail_trap_phase_invalid_during_alloc,@function
        .size           $__internal_1_$__cuda_sm10x_tcgen05_guardrail_trap_phase_invalid_during_alloc,($__internal_2_$__cuda_sm10x_tcgen05_guardrail_trap_unallocated_columns_being_dealloced - $__internal_1_$__cuda_sm10x_tcgen05_guardrail_trap_phase_invalid_during_alloc)
$__internal_1_$__cuda_sm10x_tcgen05_guardrail_trap_phase_invalid_during_alloc:
[----:B------:R-:W-:Y:S05]  /*c470*/  BPT.TRAP 0x1 ;  /* 0x000000040000795c */ /* 0x000fea0000300000 */
[----:B------:R-:W-:-:S04]  /*c480*/  MOV R5, 0x0 ;  /* 0x0000000000057802 */ /* 0x000fc80000000f00 */
[----:B------:R-:W-:Y:S05]  /*c490*/  RET.REL.NODEC R4 `(_ZN7cutlass13device_kernelINS_4gemm6kernel13GemmUniversalIN4cute5tupleIJiiiiEEENS1_10collective13CollectiveMmaINS1_35MainloopSm100TmaUmmaWarpSpecializedILi3ELi2ELi2ENS5_IJNS4_1CILi2EEESB_NSA_ILi1EEEEEEEENS5_IJNSA_ILi256EEESF_NSA_ILi32EEEEEENS_6half_tENS5_IJlSC_lEEESI_SJ_NS4_8TiledMMAINS4_8MMA_AtomIJNS4_26SM100_MMA_F16BF16_2x1SM_SSISI_SI_fLi256ELi256ELNS4_4UMMA5MajorE0ELSO_0ELNSN_7ScaleInE0ELSP_0EEEEEENS4_6LayoutINS5_IJSC_SC_SC_EEENS5_IJNSA_ILi0EEESU_SU_EEEEENS5_IJNS4_10UnderscoreESX_SX_EEEEENS4_28SM100_TMA_2SM_LOAD_MULTICASTENS4_14ComposedLayoutINS4_7SwizzleILi2ELi4ELi3EEENS4_18smem_ptr_flag_bitsILi16EEENSS_INS5_IJNSA_ILi8EEESG_EEENS5_IJSG_SC_EEEEEEEvNS4_8identityENS4_18SM100_TMA_2SM_LOADES1A_vS1B_EENS_8epilogue10collective18CollectiveEpilogueINS1E_23Sm100TmaWarpSpecializedILi4ELi2ELi64ELb1ELb0EEEJNS5_IJNSA_ILi128EEESF_SG_EEENS5_IJNSS_IS1J_SC_EENSS_INSA_ILi64EEESC_EEEEESI_SJ_SI_SJ_NS1E_6fusion15FusionCallbacksIS1I_NS1P_17LinearCombinationISI_fSI_fLNS_15FloatRoundStyleE2EEES1K_S1O_JEEENS4_5SM1004TMEM4LOAD26SM100_TMEM_LOAD_32dp32b64xENS4_13SM90_TMA_LOADENS11_INS12_ILi3ELi4ELi3EEES15_NSS_INS5_IJS16_S1M_EEENS5_IJS1M_SC_EEEEEEENS4_39AutoVectorizingCopyWithAssumedAlignmentILi128EEENS4_14SM90_TMA_STOREES24_S26_S26_EEEvvEEEEvNT_6ParamsE) ;  /* 0xffffff3804d87950 */ /* 0x000fea0003c3ffff */
        .weak           $__internal_2_$__cuda_sm10x_tcgen05_guardrail_trap_unallocated_columns_being_dealloced
        .type           $__internal_2_$__cuda_sm10x_tcgen05_guardrail_trap_unallocated_columns_being_dealloced,@function
        .size           $__internal_2_$__cuda_sm10x_tcgen05_guardrail_trap_unallocated_columns_being_dealloced,(.L_x_188 - $__internal_2_$__cuda_sm10x_tcgen05_guardrail_trap_unallocated_columns_being_dealloced)
$__internal_2_$__cuda_sm10x_tcgen05_guardrail_trap_unallocated_columns_being_dealloced:
[----:B------:R-:W-:Y:S05]  /*c4a0*/  BPT.TRAP 0x1 ;  /* 0x000000040000795c */ /* 0x000fea0000300000 */
[----:B------:R-:W-:-:S04]  /*c4b0*/  HFMA2 R3, -RZ, RZ, 0, 0 ;  /* 0x00000000ff037431 */ /* 0x000fc800000001ff */
[----:B------:R-:W-:Y:S05]  /*c4c0*/  RET.REL.NODEC R2 `(_ZN7cutlass13device_kernelINS_4gemm6kernel13GemmUniversalIN4cute5tupleIJiiiiEEENS1_10collective13CollectiveMmaINS1_35MainloopSm100TmaUmmaWarpSpecializedILi3ELi2ELi2ENS5_IJNS4_1CILi2EEESB_NSA_ILi1EEEEEEEENS5_IJNSA_ILi256EEESF_NSA_ILi32EEEEEENS_6half_tENS5_IJlSC_lEEESI_SJ_NS4_8TiledMMAINS4_8MMA_AtomIJNS4_26SM100_MMA_F16BF16_2x1SM_SSISI_SI_fLi256ELi256ELNS4_4UMMA5MajorE0ELSO_0ELNSN_7ScaleInE0ELSP_0EEEEEENS4_6LayoutINS5_IJSC_SC_SC_EEENS5_IJNSA_ILi0EEESU_SU_EEEEENS5_IJNS4_10UnderscoreESX_SX_EEEEENS4_28SM100_TMA_2SM_LOAD_MULTICASTENS4_14ComposedLayoutINS4_7SwizzleILi2ELi4ELi3EEENS4_18smem_ptr_flag_bitsILi16EEENSS_INS5_IJNSA_ILi8EEESG_EEENS5_IJSG_SC_EEEEEEEvNS4_8identityENS4_18SM100_TMA_2SM_LOADES1A_vS1B_EENS_8epilogue10collective18CollectiveEpilogueINS1E_23Sm100TmaWarpSpecializedILi4ELi2ELi64ELb1ELb0EEEJNS5_IJNSA_ILi128EEESF_SG_EEENS5_IJNSS_IS1J_SC_EENSS_INSA_ILi64EEESC_EEEEESI_SJ_SI_SJ_NS1E_6fusion15FusionCallbacksIS1I_NS1P_17LinearCombinationISI_fSI_fLNS_15FloatRoundStyleE2EEES1K_S1O_JEEENS4_5SM1004TMEM4LOAD26SM100_TMEM_LOAD_32dp32b64xENS4_13SM90_TMA_LOADENS11_INS12_ILi3ELi4ELi3EEES15_NSS_INS5_IJS16_S1M_EEENS5_IJS1M_SC_EEEEEEENS4_39AutoVectorizingCopyWithAssumedAlignmentILi128EEENS4_14SM90_TMA_STOREES24_S26_S26_EEEvvEEEEvNT_6ParamsE) ;  /* 0xffffff3802cc7950 */ /* 0x000fea0003c3ffff */
.L_x_187:
[----:B------:R-:W-:-:S00]  /*c4d0*/  BRA `(.L_x_187) ;  /* 0xfffffffc00fc7947 */ /* 0x000fc0000383ffff */
[----:B------:R-:W-:-:S00]  /*c4e0*/  NOP ;  /* 0x0000000000007918 */ /* 0x000fc00000000000 */
        /* <DEDUP_REMOVED lines=9> */
.L_x_188:


//--------------------- .nv.global.init           --------------------------
	.section	.nv.global.init,"aw",@progbits
.nv.global.init:
	.type		$str$27,@object
	.size		$str$27,($str$28 - $str$27)
$str$27:
        /*0000*/ 	.byte	0x28, 0x61, 0x64, 0x64, 0x72, 0x65, 0x73, 0x73, 0x20, 0x26, 0x20, 0x6d, 0x61, 0x73, 0x6b, 0x29
        /*0010*/ 	.byte	0x20, 0x3d, 0x3d, 0x20, 0x30, 0x00
	.type		$str$28,@object
	.size		$str$28,($str$26 - $str$28)
$str$28:
        /*0016*/ 	.byte	0x2f, 0x74, 0x6d, 0x70, 0x2f, 0x63, 0x75, 0x74, 0x6c, 0x61, 0x73, 0x73, 0x5f, 0x73, 0x77, 0x65
        /*0026*/ 	.byte	0x65, 0x70, 0x5f, 0x73, 0x72, 0x63, 0x2f, 0x69, 0x6e, 0x63, 0x6c, 0x75, 0x64, 0x65, 0x2f, 0x63
        /*0036*/ 	.byte	0x75, 0x74, 0x65, 0x2f, 0x70, 0x6f, 0x69, 0x6e, 0x74, 0x65, 0x72, 0x5f, 0x66, 0x6c, 0x61, 0x67
        /*0046*/ 	.byte	0x67, 0x65, 0x64, 0x2e, 0x68, 0x70, 0x70, 0x00
	.type		$str$26,@object
	.size		$str$26,($str$25 - $str$26)
$str$26:
        /*004e*/ 	.byte	0x2f, 0x74, 0x6d, 0x70, 0x2f, 0x63, 0x75, 0x74, 0x6c, 0x61, 0x73, 0x73, 0x5f, 0x73, 0x77, 0x65
        /*005e*/ 	.byte	0x65, 0x70, 0x5f, 0x73, 0x72, 0x63, 0x2f, 0x69, 0x6e, 0x63, 0x6c, 0x75, 0x64, 0x65, 0x2f, 0x63
        /*006e*/ 	.byte	0x75, 0x74, 0x65, 0x2f, 0x61, 0x74, 0x6f, 0x6d, 0x2f, 0x63, 0x6f, 0x70, 0x79, 0x5f, 0x74, 0x72
        /*007e*/ 	.byte	0x61, 0x69, 0x74, 0x73, 0x5f, 0x73, 0x6d, 0x31, 0x30, 0x30, 0x2e, 0x68, 0x70, 0x70, 0x00
	.type		$str$25,@object
	.size		$str$25,(__unnamed_1 - $str$25)
$str$25:
        /*008d*/ 	.byte	0x28, 0x28, 0x75, 0x69, 0x6e, 0x74, 0x33, 0x32, 0x5f, 0x74, 0x28, 0x74, 0x68, 0x72, 0x65, 0x61
        /*009d*/ 	.byte	0x64, 0x49, 0x64, 0x78, 0x2e, 0x78, 0x29, 0x20, 0x2f, 0x20, 0x33, 0x32, 0x29, 0x20, 0x25, 0x20
        /*00ad*/ 	.byte	0x34, 0x29, 0x20, 0x3d, 0x3d, 0x20, 0x28, 0x28, 0x28, 0x74, 0x6d, 0x65, 0x6d, 0x5f, 0x61, 0x64
        /*00bd*/ 	.byte	0x64, 0x72, 0x20, 0x3e, 0x3e, 0x20, 0x31, 0x36, 0x29, 0x20, 0x2f, 0x20, 0x33, 0x32, 0x29, 0x20
        /*00cd*/ 	.byte	0x25, 0x20, 0x34, 0x29, 0x00
	.type		__unnamed_1,@object
	.size		__unnamed_1,(__unnamed_2 - __unnamed_1)
__unnamed_1:
        /*00d2*/ 	.byte	0x61, 0x75, 0x74, 0x6f, 0x20, 0x63, 0x75, 0x74, 0x65, 0x3a, 0x3a, 0x61, 0x73, 0x5f, 0x70, 0x6f
        /* <DEDUP_REMOVED lines=24> */
        /*0262*/ 	.byte	0x3e, 0x3e, 0x3e, 0x3e, 0x5d, 0x00
	.type		__unnamed_2,@object
	.size		__unnamed_2,(.L_2 - __unnamed_2)
__unnamed_2:
        /* <DEDUP_REMOVED lines=43> */
        /*0518*/ 	.byte	0x74, 0x65, 0x3a, 0x3a, 0x43, 0x3c, 0x30, 0x3e, 0x3e, 0x3e, 0x3e, 0x5d, 0x00
.L_2:


//--------------------- .nv.shared._ZN7cutlass13device_kernelINS_4gemm6kernel13GemmUniversalIN4cute5tupleIJiiiiEEENS1_10collective13CollectiveMmaINS1_35MainloopSm100TmaUmmaWarpSpecializedILi3ELi2ELi2ENS5_IJNS4_1CILi2EEESB_NSA_ILi1EEEEEEEENS5_IJNSA_ILi256EEESF_NSA_ILi32EEEEEENS_6half_tENS5_IJlSC_lEEESI_SJ_NS4_8TiledMMAINS4_8MMA_AtomIJNS4_26SM100_MMA_F16BF16_2x1SM_SSISI_SI_fLi256ELi256ELNS4_4UMMA5MajorE0ELSO_0ELNSN_7ScaleInE0ELSP_0EEEEEENS4_6LayoutINS5_IJSC_SC_SC_EEENS5_IJNSA_ILi0EEESU_SU_EEEEENS5_IJNS4_10UnderscoreESX_SX_EEEEENS4_28SM100_TMA_2SM_LOAD_MULTICASTENS4_14ComposedLayoutINS4_7SwizzleILi2ELi4ELi3EEENS4_18smem_ptr_flag_bitsILi16EEENSS_INS5_IJNSA_ILi8EEESG_EEENS5_IJSG_SC_EEEEEEEvNS4_8identityENS4_18SM100_TMA_2SM_LOADES1A_vS1B_EENS_8epilogue10collective18CollectiveEpilogueINS1E_23Sm100TmaWarpSpecializedILi4ELi2ELi64ELb1ELb0EEEJNS5_IJNSA_ILi128EEESF_SG_EEENS5_IJNSS_IS1J_SC_EENSS_INSA_ILi64EEESC_EEEEESI_SJ_SI_SJ_NS1E_6fusion15FusionCallbacksIS1I_NS1P_17LinearCombinationISI_fSI_fLNS_15FloatRoundStyleE2EEES1K_S1O_JEEENS4_5SM1004TMEM4LOAD26SM100_TMEM_LOAD_32dp32b64xENS4_13SM90_TMA_LOADENS11_INS12_ILi3ELi4ELi3EEES15_NSS_INS5_IJS16_S1M_EEENS5_IJS1M_SC_EEEEEEENS4_39AutoVectorizingCopyWithAssumedAlignmentILi128EEENS4_14SM90_TMA_STOREES24_S26_S26_EEEvvEEEEvNT_6ParamsE --------------------------
	.section	.nv.shared._ZN7cutlass13device_kernelINS_4gemm6kernel13GemmUniversalIN4cute5tupleIJiiiiEEENS1_10collective13CollectiveMmaINS1_35MainloopSm100TmaUmmaWarpSpecializedILi3ELi2ELi2ENS5_IJNS4_1CILi2EEESB_NSA_ILi1EEEEEEEENS5_IJNSA_ILi256EEESF_NSA_ILi32EEEEEENS_6half_tENS5_IJlSC_lEEESI_SJ_NS4_8TiledMMAINS4_8MMA_AtomIJNS4_26SM100_MMA_F16BF16_2x1SM_SSISI_SI_fLi256ELi256ELNS4_4UMMA5MajorE0ELSO_0ELNSN_7ScaleInE0ELSP_0EEEEEENS4_6LayoutINS5_IJSC_SC_SC_EEENS5_IJNSA_ILi0EEESU_SU_EEEEENS5_IJNS4_10UnderscoreESX_SX_EEEEENS4_28SM100_TMA_2SM_LOAD_MULTICASTENS4_14ComposedLayoutINS4_7SwizzleILi2ELi4ELi3EEENS4_18smem_ptr_flag_bitsILi16EEENSS_INS5_IJNSA_ILi8EEESG_EEENS5_IJSG_SC_EEEEEEEvNS4_8identityENS4_18SM100_TMA_2SM_LOADES1A_vS1B_EENS_8epilogue10collective18CollectiveEpilogueINS1E_23Sm100TmaWarpSpecializedILi4ELi2ELi64ELb1ELb0EEEJNS5_IJNSA_ILi128EEESF_SG_EEENS5_IJNSS_IS1J_SC_EENSS_INSA_ILi64EEESC_EEEEESI_SJ_SI_SJ_NS1E_6fusion15FusionCallbacksIS1I_NS1P_17LinearCombinationISI_fSI_fLNS_15FloatRoundStyleE2EEES1K_S1O_JEEENS4_5SM1004TMEM4LOAD26SM100_TMEM_LOAD_32dp32b64xENS4_13SM90_TMA_LOADENS11_INS12_ILi3ELi4ELi3EEES15_NSS_INS5_IJS16_S1M_EEENS5_IJS1M_SC_EEEEEEENS4_39AutoVectorizingCopyWithAssumedAlignmentILi128EEENS4_14SM90_TMA_STOREES24_S26_S26_EEEvvEEEEvNT_6ParamsE,"aw",@nobits
	.sectionflags	@""
	.align	16
	.zero		1024


//--------------------- .nv.shared.reserved.0     --------------------------
	.section	.nv.shared.reserved.0,"aw",@nobits
	.weak		__nv_reservedSMEM_offset_0_alias
	.size		__nv_reservedSMEM_offset_0_alias, 0, 64
	.other		__nv_reservedSMEM_offset_0_alias,@"STO_CUDA_RESERVED_SHARED STV_DEFAULT"
__nv_reservedSMEM_offset_0_alias:
	.zero		0
.nv.shared.reserved.0:
	.zero		64
	.weak		__nv_reservedSMEM_tcgen05_partition
	.type		__nv_reservedSMEM_tcgen05_partition,@object
	.size		__nv_reservedSMEM_tcgen05_partition,(.L_0 - __nv_reservedSMEM_tcgen05_partition)
__nv_reservedSMEM_tcgen05_partition:
	.zero		32
.L_0:


//--------------------- .nv.global                --------------------------
	.section	.nv.global,"aw",@nobits
.nv.global:
	.type		_ZN39_INTERNAL_e1d18d7a_4_k_cu_0f69e688_66014cute1_E,@object
	.size		_ZN39_INTERNAL_e1d18d7a_4_k_cu_0f69e688_66014cute1_E,(_ZN39_INTERNAL_e1d18d7a_4_k_cu_0f69e688_66014cuda3std3__45__cpo6cbeginE - _ZN39_INTERNAL_e1d18d7a_4_k_cu_0f69e688_66014cute1_E)
_ZN39_INTERNAL_e1d18d7a_4_k_cu_0f69e688_66014cute1_E:
	.zero		1
	.type		_ZN39_INTERNAL_e1d18d7a_4_k_cu_0f69e688_66014cuda3std3__45__cpo6cbeginE,@object
	.size		_ZN39_INTERNAL_e1d18d7a_4_k_cu_0f69e688_66014cuda3std3__45__cpo6cbeginE,(_ZN39_INTERNAL_e1d18d7a_4_k_cu_0f69e688_66014cuda3std3__48in_placeE - _ZN39_INTERNAL_e1d18d7a_4_k_cu_0f69e688_66014cuda3std3__45__cpo6cbeginE)
_ZN39_INTERNAL_e1d18d7a_4_k_cu_0f69e688_66014cuda3std3__45__cpo6cbeginE:
	.zero		1
	.type		_ZN39_INTERNAL_e1d18d7a_4_k_cu_0f69e688_66014cuda3std3__48in_placeE,@object
	.size		_ZN39_INTERNAL_e1d18d7a_4_k_cu_0f69e688_66014cuda3std3__48in_placeE,(_ZN39_INTERNAL_e1d18d7a_4_k_cu_0f69e688_66014cuda3std6ranges3__45__cpo9iter_moveE - _ZN39_INTERNAL_e1d18d7a_4_k_cu_0f69e688_66014cuda3std3__48in_placeE)
_ZN39_INTERNAL_e1d18d7a_4_k_cu_0f69e688_66014cuda3std3__48in_placeE:
	.zero		1
	.type		_ZN39_INTERNAL_e1d18d7a_4_k_cu_0f69e688_66014cuda3std6ranges3__45__cpo9iter_moveE,@object
	.size		_ZN39_INTERNAL_e1d18d7a_4_k_cu_0f69e688_66014cuda3std6ranges3__45__cpo9iter_moveE,(_ZN39_INTERNAL_e1d18d7a_4_k_cu_0f69e688_66014cuda3std3__45__cpo5beginE - _ZN39_INTERNAL_e1d18d7a_4_k_cu_0f69e688_66014cuda3std6ranges3__45__cpo9iter_moveE)
_ZN39_INTERNAL_e1d18d7a_4_k_cu_0f69e688_66014cuda3std6ranges3__45__cpo9iter_moveE:
	.zero		1
	.type		_ZN39_INTERNAL_e1d18d7a_4_k_cu_0f69e688_66014cuda3std3__45__cpo5beginE,@object
	.size		_ZN39_INTERNAL_e1d18d7a_4_k_cu_0f69e688_66014cuda3std3__45__cpo5beginE,(_ZN39_INTERNAL_e1d18d7a_4_k_cu_0f69e688_66014cuda3std3__441_GLOBAL__N__e1d18d7a_4_k_cu_0f69e688_66016ignoreE - _ZN39_INTERNAL_e1d18d7a_4_k_cu_0f69e688_66014cuda3std3__45__cpo5beginE)
_ZN39_INTERNAL_e1d18d7a_4_k_cu_0f69e688_66014cuda3std3__45__cpo5beginE:
	.zero		1
	.type		_ZN39_INTERNAL_e1d18d7a_4_k_cu_0f69e688_66014cuda3std3__441_GLOBAL__N__e1d18d7a_4_k_cu_0f69e688_66016ignoreE,@object
	.size		_ZN39_INTERNAL_e1d18d7a_4_k_cu_0f69e688_66014cuda3std3__441_GLOBAL__N__e1d18d7a_4_k_cu_0f69e688_66016ignoreE,(_ZN39_INTERNAL_e1d18d7a_4_k_cu_0f69e688_66014cute7productE - _ZN39_INTERNAL_e1d18d7a_4_k_cu_0f69e688_66014cuda3std3__441_GLOBAL__N__e1d18d7a_4_k_cu_0f69e688_66016ignoreE)
_ZN39_INTERNAL_e1d18d7a_4_k_cu_0f69e688_66014cuda3std3__441_GLOBAL__N__e1d18d7a_4_k_cu_0f69e688_66016ignoreE:
	.zero		1
	.type		_ZN39_INTERNAL_e1d18d7a_4_k_cu_0f69e688_66014cute7productE,@object
	.size		_ZN39_INTERNAL_e1d18d7a_4_k_cu_0f69e688_66014cute7productE,(_ZN39_INTERNAL_e1d18d7a_4_k_cu_0f69e688_66014cuda3std3__45__cpo3endE - _ZN39_INTERNAL_e1d18d7a_4_k_cu_0f69e688_66014cute7productE)
_ZN39_INTERNAL_e1d18d7a_4_k_cu_0f69e688_66014cute7productE:
	.zero		1
	.type		_ZN39_INTERNAL_e1d18d7a_4_k_cu_0f69e688_66014cuda3std3__45__cpo3endE,@object
	.size		_ZN39_INTERNAL_e1d18d7a_4_k_cu_0f69e688_66014cuda3std3__45__cpo3endE,(_ZN39_INTERNAL_e1d18d7a_4_k_cu_0f69e688_66014cuda3std3__419piecewise_constructE - _ZN39_INTERNAL_e1d18d7a_4_k_cu_0f69e688_66014cuda3std3__45__cpo3endE)
_ZN39_INTERNAL_e1d18d7a_4_k_cu_0f69e688_66014cuda3std3__45__cpo3endE:
	.zero		1
	.type		_ZN39_INTERNAL_e1d18d7a_4_k_cu_0f69e688_66014cuda3std3__419piecewise_constructE,@object
	.size		_ZN39_INTERNAL_e1d18d7a_4_k_cu_0f69e688_66014cuda3std3__419piecewise_constructE,(_ZN39_INTERNAL_e1d18d7a_4_k_cu_0f69e688_66014cuda3std3__45__cpo4cendE - _ZN39_INTERNAL_e1d18d7a_4_k_cu_0f69e688_66014cuda3std3__419piecewise_constructE)
_ZN39_INTERNAL_e1d18d7a_4_k_cu_0f69e688_66014cuda3std3__419piecewise_constructE:
	.zero		1
	.type		_ZN39_INTERNAL_e1d18d7a_4_k_cu_0f69e688_66014cuda3std3__45__cpo4cendE,@object
	.size		_ZN39_INTERNAL_e1d18d7a_4_k_cu_0f69e688_66014cuda3std3__45__cpo4cendE,(_ZN39_INTERNAL_e1d18d7a_4_k_cu_0f69e688_66014cuda3std6ranges3__45__cpo4swapE - _ZN39_INTERNAL_e1d18d7a_4_k_cu_0f69e688_66014cuda3std3__45__cpo4cendE)
_ZN39_INTERNAL_e1d18d7a_4_k_cu_0f69e688_66014cuda3std3__45__cpo4cendE:
	.zero		1
	.type		_ZN39_INTERNAL_e1d18d7a_4_k_cu_0f69e688_66014cuda3std6ranges3__45__cpo4swapE,@object
	.size		_ZN39_INTERNAL_e1d18d7a_4_k_cu_0f69e688_66014cuda3std6ranges3__45__cpo4swapE,(.L_10 - _ZN39_INTERNAL_e1d18d7a_4_k_cu_0f69e688_66014cuda3std6ranges3__45__cpo4swapE)
_ZN39_INTERNAL_e1d18d7a_4_k_cu_0f69e688_66014cuda3std6ranges3__45__cpo4swapE:
	.zero		1
.L_10:


//--------------------- .nv.constant0._ZN7cutlass13device_kernelINS_4gemm6kernel13GemmUniversalIN4cute5tupleIJiiiiEEENS1_10collective13CollectiveMmaINS1_35MainloopSm100TmaUmmaWarpSpecializedILi3ELi2ELi2ENS5_IJNS4_1CILi2EEESB_NSA_ILi1EEEEEEEENS5_IJNSA_ILi256EEESF_NSA_ILi32EEEEEENS_6half_tENS5_IJlSC_lEEESI_SJ_NS4_8TiledMMAINS4_8MMA_AtomIJNS4_26SM100_MMA_F16BF16_2x1SM_SSISI_SI_fLi256ELi256ELNS4_4UMMA5MajorE0ELSO_0ELNSN_7ScaleInE0ELSP_0EEEEEENS4_6LayoutINS5_IJSC_SC_SC_EEENS5_IJNSA_ILi0EEESU_SU_EEEEENS5_IJNS4_10UnderscoreESX_SX_EEEEENS4_28SM100_TMA_2SM_LOAD_MULTICASTENS4_14ComposedLayoutINS4_7SwizzleILi2ELi4ELi3EEENS4_18smem_ptr_flag_bitsILi16EEENSS_INS5_IJNSA_ILi8EEESG_EEENS5_IJSG_SC_EEEEEEEvNS4_8identityENS4_18SM100_TMA_2SM_LOADES1A_vS1B_EENS_8epilogue10collective18CollectiveEpilogueINS1E_23Sm100TmaWarpSpecializedILi4ELi2ELi64ELb1ELb0EEEJNS5_IJNSA_ILi128EEESF_SG_EEENS5_IJNSS_IS1J_SC_EENSS_INSA_ILi64EEESC_EEEEESI_SJ_SI_SJ_NS1E_6fusion15FusionCallbacksIS1I_NS1P_17LinearCombinationISI_fSI_fLNS_15FloatRoundStyleE2EEES1K_S1O_JEEENS4_5SM1004TMEM4LOAD26SM100_TMEM_LOAD_32dp32b64xENS4_13SM90_TMA_LOADENS11_INS12_ILi3ELi4ELi3EEES15_NSS_INS5_IJS16_S1M_EEENS5_IJS1M_SC_EEEEEEENS4_39AutoVectorizingCopyWithAssumedAlignmentILi128EEENS4_14SM90_TMA_STOREES24_S26_S26_EEEvvEEEEvNT_6ParamsE --------------------------
	.section	.nv.constant0._ZN7cutlass13device_kernelINS_4gemm6kernel13GemmUniversalIN4cute5tupleIJiiiiEEENS1_10collective13CollectiveMmaINS1_35MainloopSm100TmaUmmaWarpSpecializedILi3ELi2ELi2ENS5_IJNS4_1CILi2EEESB_NSA_ILi1EEEEEEEENS5_IJNSA_ILi256EEESF_NSA_ILi32EEEEEENS_6half_tENS5_IJlSC_lEEESI_SJ_NS4_8TiledMMAINS4_8MMA_AtomIJNS4_26SM100_MMA_F16BF16_2x1SM_SSISI_SI_fLi256ELi256ELNS4_4UMMA5MajorE0ELSO_0ELNSN_7ScaleInE0ELSP_0EEEEEENS4_6LayoutINS5_IJSC_SC_SC_EEENS5_IJNSA_ILi0EEESU_SU_EEEEENS5_IJNS4_10UnderscoreESX_SX_EEEEENS4_28SM100_TMA_2SM_LOAD_MULTICASTENS4_14ComposedLayoutINS4_7SwizzleILi2ELi4ELi3EEENS4_18smem_ptr_flag_bitsILi16EEENSS_INS5_IJNSA_ILi8EEESG_EEENS5_IJSG_SC_EEEEEEEvNS4_8identityENS4_18SM100_TMA_2SM_LOADES1A_vS1B_EENS_8epilogue10collective18CollectiveEpilogueINS1E_23Sm100TmaWarpSpecializedILi4ELi2ELi64ELb1ELb0EEEJNS5_IJNSA_ILi128EEESF_SG_EEENS5_IJNSS_IS1J_SC_EENSS_INSA_ILi64EEESC_EEEEESI_SJ_SI_SJ_NS1E_6fusion15FusionCallbacksIS1I_NS1P_17LinearCombinationISI_fSI_fLNS_15FloatRoundStyleE2EEES1K_S1O_JEEENS4_5SM1004TMEM4LOAD26SM100_TMEM_LOAD_32dp32b64xENS4_13SM90_TMA_LOADENS11_INS12_ILi3ELi4ELi3EEES15_NSS_INS5_IJS16_S1M_EEENS5_IJS1M_SC_EEEEEEENS4_39AutoVectorizingCopyWithAssumedAlignmentILi128EEENS4_14SM90_TMA_STOREES24_S26_S26_EEEvvEEEEvNT_6ParamsE,"a",@progbits
	.sectionflags	@""
	.align	4
.nv.constant0._ZN7cutlass13device_kernelINS_4gemm6kernel13GemmUniversalIN4cute5tupleIJiiiiEEENS1_10collective13CollectiveMmaINS1_35MainloopSm100TmaUmmaWarpSpecializedILi3ELi2ELi2ENS5_IJNS4_1CILi2EEESB_NSA_ILi1EEEEEEEENS5_IJNSA_ILi256EEESF_NSA_ILi32EEEEEENS_6half_tENS5_IJlSC_lEEESI_SJ_NS4_8TiledMMAINS4_8MMA_AtomIJNS4_26SM100_MMA_F16BF16_2x1SM_SSISI_SI_fLi256ELi256ELNS4_4UMMA5MajorE0ELSO_0ELNSN_7ScaleInE0ELSP_0EEEEEENS4_6LayoutINS5_IJSC_SC_SC_EEENS5_IJNSA_ILi0EEESU_SU_EEEEENS5_IJNS4_10UnderscoreESX_SX_EEEEENS4_28SM100_TMA_2SM_LOAD_MULTICASTENS4_14ComposedLayoutINS4_7SwizzleILi2ELi4ELi3EEENS4_18smem_ptr_flag_bitsILi16EEENSS_INS5_IJNSA_ILi8EEESG_EEENS5_IJSG_SC_EEEEEEEvNS4_8identityENS4_18SM100_TMA_2SM_LOADES1A_vS1B_EENS_8epilogue10collective18CollectiveEpilogueINS1E_23Sm100TmaWarpSpecializedILi4ELi2ELi64ELb1ELb0EEEJNS5_IJNSA_ILi128EEESF_SG_EEENS5_IJNSS_IS1J_SC_EENSS_INSA_ILi64EEESC_EEEEESI_SJ_SI_SJ_NS1E_6fusion15FusionCallbacksIS1I_NS1P_17LinearCombinationISI_fSI_fLNS_15FloatRoundStyleE2EEES1K_S1O_JEEENS4_5SM1004TMEM4LOAD26SM100_TMEM_LOAD_32dp32b64xENS4_13SM90_TMA_LOADENS11_INS12_ILi3ELi4ELi3EEES15_NSS_INS5_IJS16_S1M_EEENS5_IJS1M_SC_EEEEEEENS4_39AutoVectorizingCopyWithAssumedAlignmentILi128EEENS4_14SM90_TMA_STOREES24_S26_S26_EEEvvEEEEvNT_6ParamsE:
	.zero		2944


//--------------------- SYMBOLS --------------------------

	.type		.nv.reservedSmem.offset0,@object
	.size		.nv.reservedSmem.offset0,0x4
	.type		.nv.reservedSmem.cap,@object
	.size		.nv.reservedSmem.cap,0x4
	.type		__assertfail,@function
